	.target	sm_100a

	.elftype	@"ET_EXEC"


//--------------------- .note.nv.tkinfo           --------------------------
	.section	.note.nv.tkinfo,"",@"SHT_NOTE"
	.sectionflags	@"SHF_NOTE_NV_TKINFO"
	.tkinfo
        /*0018*/ 	.word	0x00000002
        /*0030*/ 	.string	""
        /*0030*/ 	.string	"ptxas"
        /*0030*/ 	.string	"Cuda compilation tools, release 13.0, V13.0.88"
        /*0030*/ 	.string	"Build cuda_13.0.r13.0/compiler.36424714_0"
        /*0030*/ 	.string	"-arch sm_100a -m 64 "



//--------------------- .note.nv.cuinfo           --------------------------
	.section	.note.nv.cuinfo,"",@"SHT_NOTE"
	.sectionflags	@"SHF_NOTE_NV_CUINFO"
        /*0018*/ 	.short	0x0002
        /*001a*/ 	.short	0x0064
        /*001c*/ 	.short	0x0082
	.zero		2


//--------------------- .nv.info                  --------------------------
	.section	.nv.info,"",@"SHT_CUDA_INFO"
	.align	4


	//----- nvinfo : EIATTR_REGCOUNT
	.align		4
        /*0000*/ 	.byte	0x04, 0x2f
        /*0002*/ 	.short	(.L_19 - .L_18)
	.align		4
.L_18:
        /*0004*/ 	.word	index@(_ZN7cutlass13device_kernelINS_4gemm6kernel13GemmUniversalIN4cute5tupleIJiiiiEEENS1_10collective13CollectiveMmaINS1_35MainloopSm100TmaUmmaWarpSpecializedILi4ELi2ELi4ENS5_IJNS4_1CILi1EEENSA_ILi2EEESB_EEEEENS5_IJNSA_ILi128EEENSA_ILi64EEESF_EEEaNS5_IJlSB_lEEEaSI_NS4_8TiledMMAINS4_8MMA_AtomIJNS4_15SM100_MMA_S8_SSIaaiLi128ELi64ELNS4_4UMMA5MajorE0ELSN_0ELNSM_8SaturateE0EEEEEENS4_6LayoutINS5_IJSB_SB_SB_EEENS5_IJNSA_ILi0EEEST_ST_EEEEENS5_IJNS4_10UnderscoreESW_SW_EEEEENS4_23SM90_TMA_LOAD_MULTICASTENS4_14ComposedLayoutINS4_7SwizzleILi3ELi4ELi3EEENS4_18smem_ptr_flag_bitsILi8EEENSR_INS5_IJNSA_ILi8EEESF_EEENS5_IJSF_SB_EEEEEEEvNS4_8identityENS4_13SM90_TMA_LOADES19_vS1A_EENS_8epilogue10collective18CollectiveEpilogueINS1D_23Sm100TmaWarpSpecializedILi1ELi1ELi64ELb0ELb0EEEJSH_NS5_IJNSR_ISF_SB_EENSR_ISG_SB_EEEEEaSI_aSI_NS1D_6fusion15FusionCallbacksIS1H_NS1L_17LinearCombinationIaiaiLNS_15FloatRoundStyleE2EEESH_S1K_JEEENS4_5SM1004TMEM4LOAD26SM100_TMEM_LOAD_32dp32b64xES1B_NS10_INS11_ILi2ELi4ELi3EEES14_NSR_INS5_IJS15_SG_EEENS5_IJSG_SB_EEEEEEENS4_39AutoVectorizingCopyWithAssumedAlignmentILi128EEENS4_14SM90_TMA_STOREES1Z_S21_S21_EEEvvEEEEvNT_6ParamsE)
        /*0008*/ 	.word	0x0000009c


	//----- nvinfo : EIATTR_FRAME_SIZE
	.align		4
.L_19:
        /*000c*/ 	.byte	0x04, 0x11
        /*000e*/ 	.short	(.L_21 - .L_20)
	.align		4
.L_20:
        /*0010*/ 	.word	index@($__internal_2_$__cuda_sm10x_tcgen05_guardrail_trap_unallocated_columns_being_dealloced)
        /*0014*/ 	.word	0x00000000


	//----- nvinfo : EIATTR_FRAME_SIZE
	.align		4
.L_21:
        /*0018*/ 	.byte	0x04, 0x11
        /*001a*/ 	.short	(.L_23 - .L_22)
	.align		4
.L_22:
        /*001c*/ 	.word	index@($__internal_1_$__cuda_sm10x_tcgen05_guardrail_trap_phase_invalid_during_alloc)
        /*0020*/ 	.word	0x00000000


	//----- nvinfo : EIATTR_FRAME_SIZE
	.align		4
.L_23:
        /*0024*/ 	.byte	0x04, 0x11
        /*0026*/ 	.short	(.L_25 - .L_24)
	.align		4
.L_24:
        /*0028*/ 	.word	index@($__internal_0_$__cuda_sm10x_tcgen05_guardrail_trap_col_being_dealloced_not_returned_by_alloc)
        /*002c*/ 	.word	0x00000000


	//----- nvinfo : EIATTR_FRAME_SIZE
	.align		4
.L_25:
        /*0030*/ 	.byte	0x04, 0x11
        /*0032*/ 	.short	(.L_27 - .L_26)
	.align		4
.L_26:
        /*0034*/ 	.word	index@(_ZN7cutlass13device_kernelINS_4gemm6kernel13GemmUniversalIN4cute5tupleIJiiiiEEENS1_10collective13CollectiveMmaINS1_35MainloopSm100TmaUmmaWarpSpecializedILi4ELi2ELi4ENS5_IJNS4_1CILi1EEENSA_ILi2EEESB_EEEEENS5_IJNSA_ILi128EEENSA_ILi64EEESF_EEEaNS5_IJlSB_lEEEaSI_NS4_8TiledMMAINS4_8MMA_AtomIJNS4_15SM100_MMA_S8_SSIaaiLi128ELi64ELNS4_4UMMA5MajorE0ELSN_0ELNSM_8SaturateE0EEEEEENS4_6LayoutINS5_IJSB_SB_SB_EEENS5_IJNSA_ILi0EEEST_ST_EEEEENS5_IJNS4_10UnderscoreESW_SW_EEEEENS4_23SM90_TMA_LOAD_MULTICASTENS4_14ComposedLayoutINS4_7SwizzleILi3ELi4ELi3EEENS4_18smem_ptr_flag_bitsILi8EEENSR_INS5_IJNSA_ILi8EEESF_EEENS5_IJSF_SB_EEEEEEEvNS4_8identityENS4_13SM90_TMA_LOADES19_vS1A_EENS_8epilogue10collective18CollectiveEpilogueINS1D_23Sm100TmaWarpSpecializedILi1ELi1ELi64ELb0ELb0EEEJSH_NS5_IJNSR_ISF_SB_EENSR_ISG_SB_EEEEEaSI_aSI_NS1D_6fusion15FusionCallbacksIS1H_NS1L_17LinearCombinationIaiaiLNS_15FloatRoundStyleE2EEESH_S1K_JEEENS4_5SM1004TMEM4LOAD26SM100_TMEM_LOAD_32dp32b64xES1B_NS10_INS11_ILi2ELi4ELi3EEES14_NSR_INS5_IJS15_SG_EEENS5_IJSG_SB_EEEEEEENS4_39AutoVectorizingCopyWithAssumedAlignmentILi128EEENS4_14SM90_TMA_STOREES1Z_S21_S21_EEEvvEEEEvNT_6ParamsE)
        /*0038*/ 	.word	0x00000000


	//----- nvinfo : EIATTR_MIN_STACK_SIZE
	.align		4
.L_27:
        /*003c*/ 	.byte	0x04, 0x12
        /*003e*/ 	.short	(.L_29 - .L_28)
	.align		4
.L_28:
        /*0040*/ 	.word	index@(_ZN7cutlass13device_kernelINS_4gemm6kernel13GemmUniversalIN4cute5tupleIJiiiiEEENS1_10collective13CollectiveMmaINS1_35MainloopSm100TmaUmmaWarpSpecializedILi4ELi2ELi4ENS5_IJNS4_1CILi1EEENSA_ILi2EEESB_EEEEENS5_IJNSA_ILi128EEENSA_ILi64EEESF_EEEaNS5_IJlSB_lEEEaSI_NS4_8TiledMMAINS4_8MMA_AtomIJNS4_15SM100_MMA_S8_SSIaaiLi128ELi64ELNS4_4UMMA5MajorE0ELSN_0ELNSM_8SaturateE0EEEEEENS4_6LayoutINS5_IJSB_SB_SB_EEENS5_IJNSA_ILi0EEEST_ST_EEEEENS5_IJNS4_10UnderscoreESW_SW_EEEEENS4_23SM90_TMA_LOAD_MULTICASTENS4_14ComposedLayoutINS4_7SwizzleILi3ELi4ELi3EEENS4_18smem_ptr_flag_bitsILi8EEENSR_INS5_IJNSA_ILi8EEESF_EEENS5_IJSF_SB_EEEEEEEvNS4_8identityENS4_13SM90_TMA_LOADES19_vS1A_EENS_8epilogue10collective18CollectiveEpilogueINS1D_23Sm100TmaWarpSpecializedILi1ELi1ELi64ELb0ELb0EEEJSH_NS5_IJNSR_ISF_SB_EENSR_ISG_SB_EEEEEaSI_aSI_NS1D_6fusion15FusionCallbacksIS1H_NS1L_17LinearCombinationIaiaiLNS_15FloatRoundStyleE2EEESH_S1K_JEEENS4_5SM1004TMEM4LOAD26SM100_TMEM_LOAD_32dp32b64xES1B_NS10_INS11_ILi2ELi4ELi3EEES14_NSR_INS5_IJS15_SG_EEENS5_IJSG_SB_EEEEEEENS4_39AutoVectorizingCopyWithAssumedAlignmentILi128EEENS4_14SM90_TMA_STOREES1Z_S21_S21_EEEvvEEEEvNT_6ParamsE)
        /*0044*/ 	.word	0x00000000
.L_29:


//--------------------- .nv.compat                --------------------------
	.section	.nv.compat,"",@"SHT_CUDA_COMPAT_INFO"
	.align	4
        /*0000*/ 	.byte	0x02, 0x09, 0x01, 0x00, 0x02, 0x02, 0x03, 0x00, 0x02, 0x05, 0x06, 0x00, 0x03, 0x07, 0x01, 0x01
        /*0010*/ 	.byte	0x02, 0x03, 0x01, 0x00, 0x02, 0x06, 0x01, 0x00, 0x04, 0x0b, 0x08, 0x00, 0x01, 0x00, 0x00, 0x00
        /*0020*/ 	.byte	0x00, 0x00, 0x00, 0x00


//--------------------- .nv.info._ZN7cutlass13device_kernelINS_4gemm6kernel13GemmUniversalIN4cute5tupleIJiiiiEEENS1_10collective13CollectiveMmaINS1_35MainloopSm100TmaUmmaWarpSpecializedILi4ELi2ELi4ENS5_IJNS4_1CILi1EEENSA_ILi2EEESB_EEEEENS5_IJNSA_ILi128EEENSA_ILi64EEESF_EEEaNS5_IJlSB_lEEEaSI_NS4_8TiledMMAINS4_8MMA_AtomIJNS4_15SM100_MMA_S8_SSIaaiLi128ELi64ELNS4_4UMMA5MajorE0ELSN_0ELNSM_8SaturateE0EEEEEENS4_6LayoutINS5_IJSB_SB_SB_EEENS5_IJNSA_ILi0EEEST_ST_EEEEENS5_IJNS4_10UnderscoreESW_SW_EEEEENS4_23SM90_TMA_LOAD_MULTICASTENS4_14ComposedLayoutINS4_7SwizzleILi3ELi4ELi3EEENS4_18smem_ptr_flag_bitsILi8EEENSR_INS5_IJNSA_ILi8EEESF_EEENS5_IJSF_SB_EEEEEEEvNS4_8identityENS4_13SM90_TMA_LOADES19_vS1A_EENS_8epilogue10collective18CollectiveEpilogueINS1D_23Sm100TmaWarpSpecializedILi1ELi1ELi64ELb0ELb0EEEJSH_NS5_IJNSR_ISF_SB_EENSR_ISG_SB_EEEEEaSI_aSI_NS1D_6fusion15FusionCallbacksIS1H_NS1L_17LinearCombinationIaiaiLNS_15FloatRoundStyleE2EEESH_S1K_JEEENS4_5SM1004TMEM4LOAD26SM100_TMEM_LOAD_32dp32b64xES1B_NS10_INS11_ILi2ELi4ELi3EEES14_NSR_INS5_IJS15_SG_EEENS5_IJSG_SB_EEEEEEENS4_39AutoVectorizingCopyWithAssumedAlignmentILi128EEENS4_14SM90_TMA_STOREES1Z_S21_S21_EEEvvEEEEvNT_6ParamsE --------------------------
	.section	.nv.info._ZN7cutlass13device_kernelINS_4gemm6kernel13GemmUniversalIN4cute5tupleIJiiiiEEENS1_10collective13CollectiveMmaINS1_35MainloopSm100TmaUmmaWarpSpecializedILi4ELi2ELi4ENS5_IJNS4_1CILi1EEENSA_ILi2EEESB_EEEEENS5_IJNSA_ILi128EEENSA_ILi64EEESF_EEEaNS5_IJlSB_lEEEaSI_NS4_8TiledMMAINS4_8MMA_AtomIJNS4_15SM100_MMA_S8_SSIaaiLi128ELi64ELNS4_4UMMA5MajorE0ELSN_0ELNSM_8SaturateE0EEEEEENS4_6LayoutINS5_IJSB_SB_SB_EEENS5_IJNSA_ILi0EEEST_ST_EEEEENS5_IJNS4_10UnderscoreESW_SW_EEEEENS4_23SM90_TMA_LOAD_MULTICASTENS4_14ComposedLayoutINS4_7SwizzleILi3ELi4ELi3EEENS4_18smem_ptr_flag_bitsILi8EEENSR_INS5_IJNSA_ILi8EEESF_EEENS5_IJSF_SB_EEEEEEEvNS4_8identityENS4_13SM90_TMA_LOADES19_vS1A_EENS_8epilogue10collective18CollectiveEpilogueINS1D_23Sm100TmaWarpSpecializedILi1ELi1ELi64ELb0ELb0EEEJSH_NS5_IJNSR_ISF_SB_EENSR_ISG_SB_EEEEEaSI_aSI_NS1D_6fusion15FusionCallbacksIS1H_NS1L_17LinearCombinationIaiaiLNS_15FloatRoundStyleE2EEESH_S1K_JEEENS4_5SM1004TMEM4LOAD26SM100_TMEM_LOAD_32dp32b64xES1B_NS10_INS11_ILi2ELi4ELi3EEES14_NSR_INS5_IJS15_SG_EEENS5_IJSG_SB_EEEEEEENS4_39AutoVectorizingCopyWithAssumedAlignmentILi128EEENS4_14SM90_TMA_STOREES1Z_S21_S21_EEEvvEEEEvNT_6ParamsE,"",@"SHT_CUDA_INFO"
	.sectionflags	@""
	.align	4


	//----- nvinfo : EIATTR_CUDA_API_VERSION
	.align		4
        /*0000*/ 	.byte	0x04, 0x37
        /*0002*/ 	.short	(.L_31 - .L_30)
.L_30:
        /*0004*/ 	.word	0x00000082


	//----- nvinfo : EIATTR_KPARAM_INFO
	.align		4
.L_31:
        /*0008*/ 	.byte	0x04, 0x17
        /*000a*/ 	.short	(.L_33 - .L_32)
.L_32:
        /*000c*/ 	.word	0x00000000
        /*0010*/ 	.short	0x0000
        /*0012*/ 	.short	0x0000
        /*0014*/ 	.byte	0x00, 0xf0, 0x01, 0x20


	//----- nvinfo : EIATTR_AT_ENTRY_FRAGMENTS
	.align		4
.L_33:
        /*0018*/ 	.byte	0x04, 0x4f
        /*001a*/ 	.short	(.L_35 - .L_34)


	//   ....[0]....
.L_34:
        /*001c*/ 	.word	0x00000006


	//----- nvinfo : EIATTR_RESERVED_SMEM_USED
	.align		4
.L_35:
        /*0020*/ 	.byte	0x01, 0x41
	.zero		2


	//----- nvinfo : EIATTR_SPARSE_MMA_MASK
	.align		4
        /*0024*/ 	.byte	0x03, 0x50
        /*0026*/ 	.short	0x0000


	//----- nvinfo : EIATTR_TCGEN05_1CTA_USED
	.align		4
        /*0028*/ 	.byte	0x01, 0x51
	.zero		2


	//----- nvinfo : EIATTR_MAXREG_COUNT
	.align		4
        /*002c*/ 	.byte	0x03, 0x1b
        /*002e*/ 	.short	0x00ff


	//----- nvinfo : EIATTR_NUM_BARRIERS
	.align		4
        /*0030*/ 	.byte	0x02, 0x4c
        /*0032*/ 	.byte	0x07
	.zero		1


	//----- nvinfo : EIATTR_EXTERNS
	.align		4
        /*0034*/ 	.byte	0x04, 0x0f
        /*0036*/ 	.short	(.L_37 - .L_36)


	//   ....[0]....
	.align		4
.L_36:
        /*0038*/ 	.word	index@(__assertfail)


	//----- nvinfo : EIATTR_MERCURY_ISA_VERSION
	.align		4
.L_37:
        /*003c*/ 	.byte	0x03, 0x5f
        /*003e*/ 	.short	0x0101


	//----- nvinfo : EIATTR_INT_WARP_WIDE_INSTR_OFFSETS
	.align		4
        /*0040*/ 	.byte	0x04, 0x31
        /*0042*/ 	.short	(.L_39 - .L_38)


	//   ....[0]....
.L_38:
        /*0044*/ 	.word	0x00003bd0


	//   ....[1]....
        /*0048*/ 	.word	0x00003c00


	//   ....[2]....
        /*004c*/ 	.word	0x00003c20


	//   ....[3]....
        /*0050*/ 	.word	0x00004750


	//   ....[4]....
        /*0054*/ 	.word	0x00004800


	//----- nvinfo : EIATTR_COOP_GROUP_MASK_REGIDS
	.align		4
.L_39:
        /*0058*/ 	.byte	0x04, 0x29
        /*005a*/ 	.short	(.L_41 - .L_40)


	//   ....[0]....
.L_40:
        /*005c*/ 	.word	0xffffffff


	//   ....[1]....
        /*0060*/ 	.word	0xffffffff


	//   ....[2]....
        /*0064*/ 	.word	0xffffffff


	//   ....[3]....
        /*0068*/ 	.word	0xffffffff


	//   ....[4]....
        /*006c*/ 	.word	0xffffffff


	//   ....[5]....
        /*0070*/ 	.word	0xffffffff


	//   ....[6]....
        /*0074*/ 	.word	0xffffffff


	//   ....[7]....
        /*0078*/ 	.word	0xffffffff


	//   ....[8]....
        /*007c*/ 	.word	0xffffffff


	//   ....[9]....
        /*0080*/ 	.word	0xffffffff


	//   ....[10]....
        /*0084*/ 	.word	0xffffffff


	//   ....[11]....
        /*0088*/ 	.word	0xffffffff


	//   ....[12]....
        /*008c*/ 	.word	0xffffffff


	//   ....[13]....
        /*0090*/ 	.word	0xffffffff


	//----- nvinfo : EIATTR_COOP_GROUP_INSTR_OFFSETS
	.align		4
.L_41:
        /*0094*/ 	.byte	0x04, 0x28
        /*0096*/ 	.short	(.L_43 - .L_42)


	//   ....[0]....
.L_42:
        /*0098*/ 	.word	0x00000080


	//   ....[1]....
        /*009c*/ 	.word	0x000004e0


	//   ....[2]....
        /*00a0*/ 	.word	0x00000690


	//   ....[3]....
        /*00a4*/ 	.word	0x000007d0


	//   ....[4]....
        /*00a8*/ 	.word	0x000008d0


	//   ....[5]....
        /*00ac*/ 	.word	0x00000a40


	//   ....[6]....
        /*00b0*/ 	.word	0x00000be0


	//   ....[7]....
        /*00b4*/ 	.word	0x00000d90


	//   ....[8]....
        /*00b8*/ 	.word	0x00001f80


	//   ....[9]....
        /*00bc*/ 	.word	0x00002e20


	//   ....[10]....
        /*00c0*/ 	.word	0x00003030


	//   ....[11]....
        /*00c4*/ 	.word	0x00003060


	//   ....[12]....
        /*00c8*/ 	.word	0x00003ab0


	//   ....[13]....
        /*00cc*/ 	.word	0x00003ce0


	//----- nvinfo : EIATTR_VRC_CTA_INIT_COUNT
	.align		4
.L_43:
        /*00d0*/ 	.byte	0x02, 0x4a
        /*00d2*/ 	.byte	0x80
	.zero		1


	//----- nvinfo : EIATTR_SYSCALL_OFFSETS
	.align		4
        /*00d4*/ 	.byte	0x04, 0x46
        /*00d6*/ 	.short	(.L_45 - .L_44)


	//   ....[0]....
.L_44:
        /*00d8*/ 	.word	0x00005380


	//   ....[1]....
        /*00dc*/ 	.word	0x000054c0


	//   ....[2]....
        /*00e0*/ 	.word	0x00005c80


	//----- nvinfo : EIATTR_MBARRIER_INSTR_OFFSETS
	.align		4
.L_45:
        /*00e4*/ 	.byte	0x04, 0x39
        /*00e6*/ 	.short	(.L_47 - .L_46)


	//   ....[0]....
.L_46:
        /*00e8*/ 	.word	0x00000600
        /*00ec*/ 	.word	0x000000ff
        /*00f0*/ 	.word	0x00000000
        /*00f4*/ 	.short	0x0100
        /*00f6*/ 	.byte	0x04
	.zero		1


	//   ....[1]....
        /*00f8*/ 	.word	0x00000610
        /*00fc*/ 	.word	0x000000ff
        /*0100*/ 	.word	0x00000020
        /*0104*/ 	.short	0x0100
        /*0106*/ 	.byte	0x04
	.zero		1


	//   ....[2]....
        /*0108*/ 	.word	0x00000620
        /*010c*/ 	.word	0x000000ff
        /*0110*/ 	.word	0x00000008
        /*0114*/ 	.short	0x0100
        /*0116*/ 	.byte	0x04
	.zero		1


	//   ....[3]....
        /*0118*/ 	.word	0x00000630
        /*011c*/ 	.word	0x000000ff
        /*0120*/ 	.word	0x00000028
        /*0124*/ 	.short	0x0100
        /*0126*/ 	.byte	0x04
	.zero		1


	//   ....[4]....
        /*0128*/ 	.word	0x00000640
        /*012c*/ 	.word	0x000000ff
        /*0130*/ 	.word	0x00000010
        /*0134*/ 	.short	0x0100
        /*0136*/ 	.byte	0x04
	.zero		1


	//   ....[5]....
        /*0138*/ 	.word	0x00000650
        /*013c*/ 	.word	0x000000ff
        /*0140*/ 	.word	0x00000030
        /*0144*/ 	.short	0x0100
        /*0146*/ 	.byte	0x04
	.zero		1


	//   ....[6]....
        /*0148*/ 	.word	0x00000660
        /*014c*/ 	.word	0x000000ff
        /*0150*/ 	.word	0x00000018
        /*0154*/ 	.short	0x0100
        /*0156*/ 	.byte	0x04
	.zero		1


	//   ....[7]....
        /*0158*/ 	.word	0x00000670
        /*015c*/ 	.word	0x000000ff
        /*0160*/ 	.word	0x00000038
        /*0164*/ 	.short	0x0100
        /*0166*/ 	.byte	0x04
	.zero		1


	//   ....[8]....
        /*0168*/ 	.word	0x000007a0
        /*016c*/ 	.word	0x000000ff
        /*0170*/ 	.word	0x00000040
        /*0174*/ 	.short	0x0100
        /*0176*/ 	.byte	0x04
	.zero		1


	//   ....[9]....
        /*0178*/ 	.word	0x000007b0
        /*017c*/ 	.word	0x000000ff
        /*0180*/ 	.word	0x00000048
        /*0184*/ 	.short	0x0100
        /*0186*/ 	.byte	0x04
	.zero		1


	//   ....[10]....
        /*0188*/ 	.word	0x000008a0
        /*018c*/ 	.word	0x000000ff
        /*0190*/ 	.word	0x00000050
        /*0194*/ 	.short	0x0100
        /*0196*/ 	.byte	0x06
	.zero		1


	//   ....[11]....
        /*0198*/ 	.word	0x000008b0
        /*019c*/ 	.word	0x000000ff
        /*01a0*/ 	.word	0x00000058
        /*01a4*/ 	.short	0x0100
        /*01a6*/ 	.byte	0x06
	.zero		1


	//   ....[12]....
        /*01a8*/ 	.word	0x000009f0
        /*01ac*/ 	.word	0x000000ff
        /*01b0*/ 	.word	0x00000060
        /*01b4*/ 	.short	0x0100
        /*01b6*/ 	.byte	0x06
	.zero		1


	//   ....[13]....
        /*01b8*/ 	.word	0x00000a00
        /*01bc*/ 	.word	0x000000ff
        /*01c0*/ 	.word	0x00000070
        /*01c4*/ 	.short	0x0100
        /*01c6*/ 	.byte	0x06
	.zero		1


	//   ....[14]....
        /*01c8*/ 	.word	0x00000a10
        /*01cc*/ 	.word	0x000000ff
        /*01d0*/ 	.word	0x00000068
        /*01d4*/ 	.short	0x0100
        /*01d6*/ 	.byte	0x06
	.zero		1


	//   ....[15]....
        /*01d8*/ 	.word	0x00000a20
        /*01dc*/ 	.word	0x000000ff
        /*01e0*/ 	.word	0x00000078
        /*01e4*/ 	.short	0x0100
        /*01e6*/ 	.byte	0x06
	.zero		1


	//   ....[16]....
        /*01e8*/ 	.word	0x00000b50
        /*01ec*/ 	.word	0x000000ff
        /*01f0*/ 	.word	0x00000080
        /*01f4*/ 	.short	0x0100
        /*01f6*/ 	.byte	0x04
	.zero		1


	//   ....[17]....
        /*01f8*/ 	.word	0x00000b60
        /*01fc*/ 	.word	0x000000ff
        /*0200*/ 	.word	0x000000a0
        /*0204*/ 	.short	0x0100
        /*0206*/ 	.byte	0x04
	.zero		1


	//   ....[18]....
        /*0208*/ 	.word	0x00000b70
        /*020c*/ 	.word	0x000000ff
        /*0210*/ 	.word	0x00000088
        /*0214*/ 	.short	0x0100
        /*0216*/ 	.byte	0x04
	.zero		1


	//   ....[19]....
        /*0218*/ 	.word	0x00000b80
        /*021c*/ 	.word	0x000000ff
        /*0220*/ 	.word	0x000000a8
        /*0224*/ 	.short	0x0100
        /*0226*/ 	.byte	0x04
	.zero		1


	//   ....[20]....
        /*0228*/ 	.word	0x00000b90
        /*022c*/ 	.word	0x000000ff
        /*0230*/ 	.word	0x00000090
        /*0234*/ 	.short	0x0100
        /*0236*/ 	.byte	0x04
	.zero		1


	//   ....[21]....
        /*0238*/ 	.word	0x00000ba0
        /*023c*/ 	.word	0x000000ff
        /*0240*/ 	.word	0x000000b0
        /*0244*/ 	.short	0x0100
        /*0246*/ 	.byte	0x04
	.zero		1


	//   ....[22]....
        /*0248*/ 	.word	0x00000bb0
        /*024c*/ 	.word	0x000000ff
        /*0250*/ 	.word	0x00000098
        /*0254*/ 	.short	0x0100
        /*0256*/ 	.byte	0x04
	.zero		1


	//   ....[23]....
        /*0258*/ 	.word	0x00000bc0
        /*025c*/ 	.word	0x000000ff
        /*0260*/ 	.word	0x000000b8
        /*0264*/ 	.short	0x0100
        /*0266*/ 	.byte	0x04
	.zero		1


	//   ....[24]....
        /*0268*/ 	.word	0x00000cb0
        /*026c*/ 	.word	0x000000ff
        /*0270*/ 	.word	0x000000c0
        /*0274*/ 	.short	0x0100
        /*0276*/ 	.byte	0x04
	.zero		1


	//   ....[25]....
        /*0278*/ 	.word	0x00000cc0
        /*027c*/ 	.word	0x000000ff
        /*0280*/ 	.word	0x000000d0
        /*0284*/ 	.short	0x0100
        /*0286*/ 	.byte	0x04
	.zero		1


	//   ....[26]....
        /*0288*/ 	.word	0x00000cd0
        /*028c*/ 	.word	0x000000ff
        /*0290*/ 	.word	0x000000c8
        /*0294*/ 	.short	0x0100
        /*0296*/ 	.byte	0x04
	.zero		1


	//   ....[27]....
        /*0298*/ 	.word	0x00000ce0
        /*029c*/ 	.word	0x000000ff
        /*02a0*/ 	.word	0x000000d8
        /*02a4*/ 	.short	0x0100
        /*02a6*/ 	.byte	0x04
	.zero		1


	//   ....[28]....
        /*02a8*/ 	.word	0x00001800
        /*02ac*/ 	.word	0x00000000
        /*02b0*/ 	.word	0x000000d0
        /*02b4*/ 	.short	0x010a
        /*02b6*/ 	.byte	0xff
	.zero		1


	//   ....[29]....
        /*02b8*/ 	.word	0x00001830
        /*02bc*/ 	.word	0x00000000
        /*02c0*/ 	.word	0x000000c0
        /*02c4*/ 	.short	0x0101
        /*02c6*/ 	.byte	0xff
	.zero		1


	//   ....[30]....
        /*02c8*/ 	.word	0x00001900
        /*02cc*/ 	.word	0x000000ff
        /*02d0*/ 	.word	0x00000020
        /*02d4*/ 	.short	0x010a
        /*02d6*/ 	.byte	0x04
	.zero		1


	//   ....[31]....
        /*02d8*/ 	.word	0x00001980
        /*02dc*/ 	.word	0x000000ff
        /*02e0*/ 	.word	0x00000020
        /*02e4*/ 	.short	0x010a
        /*02e6*/ 	.byte	0x21
	.zero		1


	//   ....[32]....
        /*02e8*/ 	.word	0x00001b10
        /*02ec*/ 	.word	0x000000ff
        /*02f0*/ 	.word	0x00000020
        /*02f4*/ 	.short	0x010a
        /*02f6*/ 	.byte	0x08
	.zero		1


	//   ....[33]....
        /*02f8*/ 	.word	0x00001c30
        /*02fc*/ 	.word	0x000000ff
        /*0300*/ 	.word	0x00000058
        /*0304*/ 	.short	0x0101
        /*0306*/ 	.byte	0x06
	.zero		1


	//   ....[34]....
        /*0308*/ 	.word	0x00001c50
        /*030c*/ 	.word	0x000000ff
        /*0310*/ 	.word	0x00000020
        /*0314*/ 	.short	0x010a
        /*0316*/ 	.byte	0x04
	.zero		1


	//   ....[35]....
        /*0318*/ 	.word	0x00001cd0
        /*031c*/ 	.word	0x000000ff
        /*0320*/ 	.word	0x00000020
        /*0324*/ 	.short	0x010a
        /*0326*/ 	.byte	0x11
	.zero		1


	//   ....[36]....
        /*0328*/ 	.word	0x00001e60
        /*032c*/ 	.word	0x000000ff
        /*0330*/ 	.word	0x00000020
        /*0334*/ 	.short	0x010a
        /*0336*/ 	.byte	0x07
	.zero		1


	//   ....[37]....
        /*0338*/ 	.word	0x00001fb0
        /*033c*/ 	.word	0x00000003
        /*0340*/ 	.word	0x00000060
        /*0344*/ 	.short	0x010a
        /*0346*/ 	.byte	0xff
	.zero		1


	//   ....[38]....
        /*0348*/ 	.word	0x00002100
        /*034c*/ 	.word	0x00000000
        /*0350*/ 	.word	0x00000000
        /*0354*/ 	.short	0x0101
        /*0356*/ 	.byte	0xff
	.zero		1


	//   ....[39]....
        /*0358*/ 	.word	0x000026a0
        /*035c*/ 	.word	0x000000ff
        /*0360*/ 	.word	0x00000000
        /*0364*/ 	.short	0x010a
        /*0366*/ 	.byte	0x04
	.zero		1


	//   ....[40]....
        /*0368*/ 	.word	0x00002730
        /*036c*/ 	.word	0x000000ff
        /*0370*/ 	.word	0x00000000
        /*0374*/ 	.short	0x010a
        /*0376*/ 	.byte	0x05
	.zero		1


	//   ....[41]....
        /*0378*/ 	.word	0x000027c0
        /*037c*/ 	.word	0x000000ff
        /*0380*/ 	.word	0x00000000
        /*0384*/ 	.short	0x010a
        /*0386*/ 	.byte	0x05
	.zero		1


	//   ....[42]....
        /*0388*/ 	.word	0x00002860
        /*038c*/ 	.word	0x00000000
        /*0390*/ 	.word	0x00000000
        /*0394*/ 	.short	0x010a
        /*0396*/ 	.byte	0xff
	.zero		1


	//   ....[43]....
        /*0398*/ 	.word	0x00002980
        /*039c*/ 	.word	0x00000002
        /*03a0*/ 	.word	0x000000c0
        /*03a4*/ 	.short	0x010a
        /*03a6*/ 	.byte	0xff
	.zero		1


	//   ....[44]....
        /*03a8*/ 	.word	0x000029f0
        /*03ac*/ 	.word	0x00000002
        /*03b0*/ 	.word	0x00000000
        /*03b4*/ 	.short	0x0101
        /*03b6*/ 	.byte	0xff
	.zero		1


	//   ....[45]....
        /*03b8*/ 	.word	0x00002a10
        /*03bc*/ 	.word	0x000000ff
        /*03c0*/ 	.word	0x00000070
        /*03c4*/ 	.short	0x010a
        /*03c6*/ 	.byte	0x04
	.zero		1


	//   ....[46]....
        /*03c8*/ 	.word	0x00002b30
        /*03cc*/ 	.word	0x00000002
        /*03d0*/ 	.word	0x00000060
        /*03d4*/ 	.short	0x010a
        /*03d6*/ 	.byte	0xff
	.zero		1


	//   ....[47]....
        /*03d8*/ 	.word	0x00002c30
        /*03dc*/ 	.word	0x00000002
        /*03e0*/ 	.word	0x00000000
        /*03e4*/ 	.short	0x0101
        /*03e6*/ 	.byte	0xff
	.zero		1


	//   ....[48]....
        /*03e8*/ 	.word	0x00002cc0
        /*03ec*/ 	.word	0x000000ff
        /*03f0*/ 	.word	0x00000070
        /*03f4*/ 	.short	0x0106
        /*03f6*/ 	.byte	0x04
	.zero		1


	//   ....[49]....
        /*03f8*/ 	.word	0x00002ce0
        /*03fc*/ 	.word	0x000000ff
        /*0400*/ 	.word	0x00000070
        /*0404*/ 	.short	0x010a
        /*0406*/ 	.byte	0x04
	.zero		1


	//   ....[50]....
        /*0408*/ 	.word	0x00002d70
        /*040c*/ 	.word	0x000000ff
        /*0410*/ 	.word	0x00000070
        /*0414*/ 	.short	0x0106
        /*0416*/ 	.byte	0x07
	.zero		1


	//   ....[51]....
        /*0418*/ 	.word	0x00002db0
        /*041c*/ 	.word	0x00000000
        /*0420*/ 	.word	0x00000070
        /*0424*/ 	.short	0x010a
        /*0426*/ 	.byte	0xff
	.zero		1


	//   ....[52]....
        /*0428*/ 	.word	0x00003300
        /*042c*/ 	.word	0x00000000
        /*0430*/ 	.word	0x00000060
        /*0434*/ 	.short	0x010a
        /*0436*/ 	.byte	0xff
	.zero		1


	//   ....[53]....
        /*0438*/ 	.word	0x00003410
        /*043c*/ 	.word	0x00000003
        /*0440*/ 	.word	0x00000000
        /*0444*/ 	.short	0x0101
        /*0446*/ 	.byte	0xff
	.zero		1


	//   ....[54]....
        /*0448*/ 	.word	0x00003420
        /*044c*/ 	.word	0x000000ff
        /*0450*/ 	.word	0x00000000
        /*0454*/ 	.short	0x010a
        /*0456*/ 	.byte	0x04
	.zero		1


	//   ....[55]....
        /*0458*/ 	.word	0x00003440
        /*045c*/ 	.word	0x000000ff
        /*0460*/ 	.word	0x000000a0
        /*0464*/ 	.short	0x010a
        /*0466*/ 	.byte	0x1e
	.zero		1


	//   ....[56]....
        /*0468*/ 	.word	0x00003510
        /*046c*/ 	.word	0x000000ff
        /*0470*/ 	.word	0x00000000
        /*0474*/ 	.short	0x010a
        /*0476*/ 	.byte	0x05
	.zero		1


	//   ....[57]....
        /*0478*/ 	.word	0x00003650
        /*047c*/ 	.word	0x000000ff
        /*0480*/ 	.word	0x00000000
        /*0484*/ 	.short	0x010a
        /*0486*/ 	.byte	0x04
	.zero		1


	//   ....[58]....
        /*0488*/ 	.word	0x000038e0
        /*048c*/ 	.word	0x000000ff
        /*0490*/ 	.word	0x00000000
        /*0494*/ 	.short	0x010a
        /*0496*/ 	.byte	0x04
	.zero		1


	//   ....[59]....
        /*0498*/ 	.word	0x00003970
        /*049c*/ 	.word	0x000000ff
        /*04a0*/ 	.word	0x00000000
        /*04a4*/ 	.short	0x010a
        /*04a6*/ 	.byte	0x05
	.zero		1


	//   ....[60]....
        /*04a8*/ 	.word	0x00003a00
        /*04ac*/ 	.word	0x000000ff
        /*04b0*/ 	.word	0x00000000
        /*04b4*/ 	.short	0x010a
        /*04b6*/ 	.byte	0x05
	.zero		1


	//   ....[61]....
        /*04b8*/ 	.word	0x00003a90
        /*04bc*/ 	.word	0x000000ff
        /*04c0*/ 	.word	0x00000000
        /*04c4*/ 	.short	0x010a
        /*04c6*/ 	.byte	0x04
	.zero		1


	//   ....[62]....
        /*04c8*/ 	.word	0x00003f30
        /*04cc*/ 	.word	0x00000007
        /*04d0*/ 	.word	0x00000060
        /*04d4*/ 	.short	0x010a
        /*04d6*/ 	.byte	0xff
	.zero		1


	//   ....[63]....
        /*04d8*/ 	.word	0x000040a0
        /*04dc*/ 	.word	0x00000000
        /*04e0*/ 	.word	0x00000000
        /*04e4*/ 	.short	0x0101
        /*04e6*/ 	.byte	0xff
	.zero		1


	//   ....[64]....
        /*04e8*/ 	.word	0x00004510
        /*04ec*/ 	.word	0x000000ff
        /*04f0*/ 	.word	0x00000058
        /*04f4*/ 	.short	0x010a
        /*04f6*/ 	.byte	0x11
	.zero		1


	//   ....[65]....
        /*04f8*/ 	.word	0x00004690
        /*04fc*/ 	.word	0x000000ff
        /*0500*/ 	.word	0x00000048
        /*0504*/ 	.short	0x010a
        /*0506*/ 	.byte	0x11
	.zero		1


	//   ....[66]....
        /*0508*/ 	.word	0x000048a0
        /*050c*/ 	.word	0x000000ff
        /*0510*/ 	.word	0x00000040
        /*0514*/ 	.short	0x010b
        /*0516*/ 	.byte	0x11
	.zero		1


	//   ....[67]....
        /*0518*/ 	.word	0x000048b0
        /*051c*/ 	.word	0x000000ff
        /*0520*/ 	.word	0x00000000
        /*0524*/ 	.short	0x0101
        /*0526*/ 	.byte	0x30
	.zero		1


	//   ....[68]....
        /*0528*/ 	.word	0x000048f0
        /*052c*/ 	.word	0x00000000
        /*0530*/ 	.word	0x00000048
        /*0534*/ 	.short	0x010a
        /*0536*/ 	.byte	0xff
	.zero		1


	//   ....[69]....
        /*0538*/ 	.word	0x00004c40
        /*053c*/ 	.word	0x00000003
        /*0540*/ 	.word	0x00000060
        /*0544*/ 	.short	0x010a
        /*0546*/ 	.byte	0xff
	.zero		1


	//   ....[70]....
        /*0548*/ 	.word	0x00004dc0
        /*054c*/ 	.word	0x00000000
        /*0550*/ 	.word	0x00000000
        /*0554*/ 	.short	0x0101
        /*0556*/ 	.byte	0xff
	.zero		1


	//   ....[71]....
        /*0558*/ 	.word	0x00005860
        /*055c*/ 	.word	0x000000ff
        /*0560*/ 	.word	0x00000040
        /*0564*/ 	.short	0x010a
        /*0566*/ 	.byte	0x2c
	.zero		1


	//   ....[72]....
        /*0568*/ 	.word	0x00005870
        /*056c*/ 	.word	0x00000016
        /*0570*/ 	.word	0x00000080
        /*0574*/ 	.short	0x010a
        /*0576*/ 	.byte	0xff
	.zero		1


	//   ....[73]....
        /*0578*/ 	.word	0x00005a00
        /*057c*/ 	.word	0x000000ff
        /*0580*/ 	.word	0x00000040
        /*0584*/ 	.short	0x010a
        /*0586*/ 	.byte	0x2c
	.zero		1


	//   ....[74]....
        /*0588*/ 	.word	0x00005b00
        /*058c*/ 	.word	0x000000ff
        /*0590*/ 	.word	0x00000000
        /*0594*/ 	.short	0x0101
        /*0596*/ 	.byte	0x04
	.zero		1


	//   ....[75]....
        /*0598*/ 	.word	0x00005b60
        /*059c*/ 	.word	0x00000016
        /*05a0*/ 	.word	0x00000080
        /*05a4*/ 	.short	0x010a
        /*05a6*/ 	.byte	0xff
	.zero		1


	//   ....[76]....
        /*05a8*/ 	.word	0x00005fc0
        /*05ac*/ 	.word	0x000000ff
        /*05b0*/ 	.word	0x00000000
        /*05b4*/ 	.short	0x0101
        /*05b6*/ 	.byte	0x04
	.zero		1


	//   ....[77]....
        /*05b8*/ 	.word	0x000070b0
        /*05bc*/ 	.word	0x00000000
        /*05c0*/ 	.word	0x000000d0
        /*05c4*/ 	.short	0x010a
        /*05c6*/ 	.byte	0xff
	.zero		1


	//   ....[78]....
        /*05c8*/ 	.word	0x00007110
        /*05cc*/ 	.word	0x00000000
        /*05d0*/ 	.word	0x00000020
        /*05d4*/ 	.short	0x010a
        /*05d6*/ 	.byte	0xff
	.zero		1


	//   ....[79]....
        /*05d8*/ 	.word	0x00007170
        /*05dc*/ 	.word	0x00000000
        /*05e0*/ 	.word	0x00000020
        /*05e4*/ 	.short	0x010a
        /*05e6*/ 	.byte	0xff
	.zero		1


	//   ....[80]....
        /*05e8*/ 	.word	0x000071c0
        /*05ec*/ 	.word	0x00000003
        /*05f0*/ 	.word	0x00000060
        /*05f4*/ 	.short	0x010a
        /*05f6*/ 	.byte	0xff
	.zero		1


	//   ....[81]....
        /*05f8*/ 	.word	0x00007220
        /*05fc*/ 	.word	0x00000000
        /*0600*/ 	.word	0x00000000
        /*0604*/ 	.short	0x010a
        /*0606*/ 	.byte	0xff
	.zero		1


	//   ....[82]....
        /*0608*/ 	.word	0x00007280
        /*060c*/ 	.word	0x00000000
        /*0610*/ 	.word	0x00000000
        /*0614*/ 	.short	0x010a
        /*0616*/ 	.byte	0xff
	.zero		1


	//   ....[83]....
        /*0618*/ 	.word	0x000072e0
        /*061c*/ 	.word	0x00000000
        /*0620*/ 	.word	0x00000000
        /*0624*/ 	.short	0x010a
        /*0626*/ 	.byte	0xff
	.zero		1


	//   ....[84]....
        /*0628*/ 	.word	0x00007330
        /*062c*/ 	.word	0x00000002
        /*0630*/ 	.word	0x000000c0
        /*0634*/ 	.short	0x010a
        /*0636*/ 	.byte	0xff
	.zero		1


	//   ....[85]....
        /*0638*/ 	.word	0x00007390
        /*063c*/ 	.word	0x00000002
        /*0640*/ 	.word	0x00000070
        /*0644*/ 	.short	0x010a
        /*0646*/ 	.byte	0xff
	.zero		1


	//   ....[86]....
        /*0648*/ 	.word	0x000073e0
        /*064c*/ 	.word	0x00000002
        /*0650*/ 	.word	0x00000060
        /*0654*/ 	.short	0x010a
        /*0656*/ 	.byte	0xff
	.zero		1


	//   ....[87]....
        /*0658*/ 	.word	0x00007440
        /*065c*/ 	.word	0x00000000
        /*0660*/ 	.word	0x00000070
        /*0664*/ 	.short	0x010a
        /*0666*/ 	.byte	0xff
	.zero		1


	//   ....[88]....
        /*0668*/ 	.word	0x00007490
        /*066c*/ 	.word	0x00000000
        /*0670*/ 	.word	0x00000060
        /*0674*/ 	.short	0x010a
        /*0676*/ 	.byte	0xff
	.zero		1


	//   ....[89]....
        /*0678*/ 	.word	0x000074f0
        /*067c*/ 	.word	0x00000002
        /*0680*/ 	.word	0x000000a0
        /*0684*/ 	.short	0x010a
        /*0686*/ 	.byte	0xff
	.zero		1


	//   ....[90]....
        /*0688*/ 	.word	0x00007550
        /*068c*/ 	.word	0x00000000
        /*0690*/ 	.word	0x00000000
        /*0694*/ 	.short	0x010a
        /*0696*/ 	.byte	0xff
	.zero		1


	//   ....[91]....
        /*0698*/ 	.word	0x000075b0
        /*069c*/ 	.word	0x00000000
        /*06a0*/ 	.word	0x00000000
        /*06a4*/ 	.short	0x010a
        /*06a6*/ 	.byte	0xff
	.zero		1


	//   ....[92]....
        /*06a8*/ 	.word	0x00007610
        /*06ac*/ 	.word	0x00000000
        /*06b0*/ 	.word	0x00000000
        /*06b4*/ 	.short	0x010a
        /*06b6*/ 	.byte	0xff
	.zero		1


	//   ....[93]....
        /*06b8*/ 	.word	0x00007670
        /*06bc*/ 	.word	0x00000000
        /*06c0*/ 	.word	0x00000000
        /*06c4*/ 	.short	0x010a
        /*06c6*/ 	.byte	0xff
	.zero		1


	//   ....[94]....
        /*06c8*/ 	.word	0x000076d0
        /*06cc*/ 	.word	0x00000000
        /*06d0*/ 	.word	0x00000000
        /*06d4*/ 	.short	0x010a
        /*06d6*/ 	.byte	0xff
	.zero		1


	//   ....[95]....
        /*06d8*/ 	.word	0x00007720
        /*06dc*/ 	.word	0x00000007
        /*06e0*/ 	.word	0x00000060
        /*06e4*/ 	.short	0x010a
        /*06e6*/ 	.byte	0xff
	.zero		1


	//   ....[96]....
        /*06e8*/ 	.word	0x00007780
        /*06ec*/ 	.word	0x00000000
        /*06f0*/ 	.word	0x00000058
        /*06f4*/ 	.short	0x010a
        /*06f6*/ 	.byte	0xff
	.zero		1


	//   ....[97]....
        /*06f8*/ 	.word	0x000077e0
        /*06fc*/ 	.word	0x00000000
        /*0700*/ 	.word	0x00000048
        /*0704*/ 	.short	0x010a
        /*0706*/ 	.byte	0xff
	.zero		1


	//   ....[98]....
        /*0708*/ 	.word	0x00007830
        /*070c*/ 	.word	0x00000003
        /*0710*/ 	.word	0x00000060
        /*0714*/ 	.short	0x010a
        /*0716*/ 	.byte	0xff
	.zero		1


	//   ....[99]....
        /*0718*/ 	.word	0x00007890
        /*071c*/ 	.word	0x00000000
        /*0720*/ 	.word	0x00000040
        /*0724*/ 	.short	0x010a
        /*0726*/ 	.byte	0xff
	.zero		1


	//   ....[100]....
        /*0728*/ 	.word	0x000078e0
        /*072c*/ 	.word	0x00000016
        /*0730*/ 	.word	0x00000080
        /*0734*/ 	.short	0x010a
        /*0736*/ 	.byte	0xff
	.zero		1


	//----- nvinfo : EIATTR_NUM_MBARRIERS
	.align		4
.L_47:
        /*0738*/ 	.byte	0x03, 0x38
        /*073a*/ 	.short	0x001c


	//----- nvinfo : EIATTR_EXIT_INSTR_OFFSETS
	.align		4
        /*073c*/ 	.byte	0x04, 0x1c
        /*073e*/ 	.short	(.L_49 - .L_48)


	//   ....[0]....
.L_48:
        /*0740*/ 	.word	0x00002890


	//   ....[1]....
        /*0744*/ 	.word	0x00002d80


	//   ....[2]....
        /*0748*/ 	.word	0x00002de0


	//   ....[3]....
        /*074c*/ 	.word	0x00003cf0


	//   ....[4]....
        /*0750*/ 	.word	0x00004920


	//   ....[5]....
        /*0754*/ 	.word	0x00004960


	//   ....[6]....
        /*0758*/ 	.word	0x000070a0


	//----- nvinfo : EIATTR_MAX_THREADS
	.align		4
.L_49:
        /*075c*/ 	.byte	0x04, 0x05
        /*075e*/ 	.short	(.L_51 - .L_50)
.L_50:
        /*0760*/ 	.word	0x00000100
        /*0764*/ 	.word	0x00000001
        /*0768*/ 	.word	0x00000001


	//----- nvinfo : EIATTR_CRS_STACK_SIZE
	.align		4
.L_51:
        /*076c*/ 	.byte	0x04, 0x1e
        /*076e*/ 	.short	(.L_53 - .L_52)
.L_52:
        /*0770*/ 	.word	0x00000000


	//----- nvinfo : EIATTR_CBANK_PARAM_SIZE
	.align		4
.L_53:
        /*0774*/ 	.byte	0x03, 0x19
        /*0776*/ 	.short	0x0800


	//----- nvinfo : EIATTR_PARAM_CBANK
	.align		4
        /*0778*/ 	.byte	0x04, 0x0a
        /*077a*/ 	.short	(.L_55 - .L_54)
	.align		4
.L_54:
        /*077c*/ 	.word	index@(.nv.constant0._ZN7cutlass13device_kernelINS_4gemm6kernel13GemmUniversalIN4cute5tupleIJiiiiEEENS1_10collective13CollectiveMmaINS1_35MainloopSm100TmaUmmaWarpSpecializedILi4ELi2ELi4ENS5_IJNS4_1CILi1EEENSA_ILi2EEESB_EEEEENS5_IJNSA_ILi128EEENSA_ILi64EEESF_EEEaNS5_IJlSB_lEEEaSI_NS4_8TiledMMAINS4_8MMA_AtomIJNS4_15SM100_MMA_S8_SSIaaiLi128ELi64ELNS4_4UMMA5MajorE0ELSN_0ELNSM_8SaturateE0EEEEEENS4_6LayoutINS5_IJSB_SB_SB_EEENS5_IJNSA_ILi0EEEST_ST_EEEEENS5_IJNS4_10UnderscoreESW_SW_EEEEENS4_23SM90_TMA_LOAD_MULTICASTENS4_14ComposedLayoutINS4_7SwizzleILi3ELi4ELi3EEENS4_18smem_ptr_flag_bitsILi8EEENSR_INS5_IJNSA_ILi8EEESF_EEENS5_IJSF_SB_EEEEEEEvNS4_8identityENS4_13SM90_TMA_LOADES19_vS1A_EENS_8epilogue10collective18CollectiveEpilogueINS1D_23Sm100TmaWarpSpecializedILi1ELi1ELi64ELb0ELb0EEEJSH_NS5_IJNSR_ISF_SB_EENSR_ISG_SB_EEEEEaSI_aSI_NS1D_6fusion15FusionCallbacksIS1H_NS1L_17LinearCombinationIaiaiLNS_15FloatRoundStyleE2EEESH_S1K_JEEENS4_5SM1004TMEM4LOAD26SM100_TMEM_LOAD_32dp32b64xES1B_NS10_INS11_ILi2ELi4ELi3EEES14_NSR_INS5_IJS15_SG_EEENS5_IJSG_SB_EEEEEEENS4_39AutoVectorizingCopyWithAssumedAlignmentILi128EEENS4_14SM90_TMA_STOREES1Z_S21_S21_EEEvvEEEEvNT_6ParamsE)
        /*0780*/ 	.short	0x0380
        /*0782*/ 	.short	0x0800


	//----- nvinfo : EIATTR_SW_WAR
	.align		4
.L_55:
        /*0784*/ 	.byte	0x04, 0x36
        /*0786*/ 	.short	(.L_57 - .L_56)
.L_56:
        /*0788*/ 	.word	0x00000008
.L_57:


//--------------------- .nv.callgraph             --------------------------
	.section	.nv.callgraph,"",@"SHT_CUDA_CALLGRAPH"
	.align	4
	.sectionentsize	8
	.align		4
        /*0000*/ 	.word	0x00000000
	.align		4
        /*0004*/ 	.word	0xffffffff
	.align		4
        /*0008*/ 	.word	index@(_ZN7cutlass13device_kernelINS_4gemm6kernel13GemmUniversalIN4cute5tupleIJiiiiEEENS1_10collective13CollectiveMmaINS1_35MainloopSm100TmaUmmaWarpSpecializedILi4ELi2ELi4ENS5_IJNS4_1CILi1EEENSA_ILi2EEESB_EEEEENS5_IJNSA_ILi128EEENSA_ILi64EEESF_EEEaNS5_IJlSB_lEEEaSI_NS4_8TiledMMAINS4_8MMA_AtomIJNS4_15SM100_MMA_S8_SSIaaiLi128ELi64ELNS4_4UMMA5MajorE0ELSN_0ELNSM_8SaturateE0EEEEEENS4_6LayoutINS5_IJSB_SB_SB_EEENS5_IJNSA_ILi0EEEST_ST_EEEEENS5_IJNS4_10UnderscoreESW_SW_EEEEENS4_23SM90_TMA_LOAD_MULTICASTENS4_14ComposedLayoutINS4_7SwizzleILi3ELi4ELi3EEENS4_18smem_ptr_flag_bitsILi8EEENSR_INS5_IJNSA_ILi8EEESF_EEENS5_IJSF_SB_EEEEEEEvNS4_8identityENS4_13SM90_TMA_LOADES19_vS1A_EENS_8epilogue10collective18CollectiveEpilogueINS1D_23Sm100TmaWarpSpecializedILi1ELi1ELi64ELb0ELb0EEEJSH_NS5_IJNSR_ISF_SB_EENSR_ISG_SB_EEEEEaSI_aSI_NS1D_6fusion15FusionCallbacksIS1H_NS1L_17LinearCombinationIaiaiLNS_15FloatRoundStyleE2EEESH_S1K_JEEENS4_5SM1004TMEM4LOAD26SM100_TMEM_LOAD_32dp32b64xES1B_NS10_INS11_ILi2ELi4ELi3EEES14_NSR_INS5_IJS15_SG_EEENS5_IJSG_SB_EEEEEEENS4_39AutoVectorizingCopyWithAssumedAlignmentILi128EEENS4_14SM90_TMA_STOREES1Z_S21_S21_EEEvvEEEEvNT_6ParamsE)
	.align		4
        /*000c*/ 	.word	index@(__assertfail)
	.align		4
        /*0010*/ 	.word	0x00000000
	.align		4
        /*0014*/ 	.word	0xfffffffe
	.align		4
        /*0018*/ 	.word	0x00000000
	.align		4
        /*001c*/ 	.word	0xfffffffd
	.align		4
        /*0020*/ 	.word	0x00000000
	.align		4
        /*0024*/ 	.word	0xfffffffc


//--------------------- .nv.constant4             --------------------------
	.section	.nv.constant4,"a",@progbits
	.align	8
	.align		8
.nv.constant4:
        /*0000*/ 	.dword	__assertfail
	.align		8
        /*0008*/ 	.dword	__unnamed_1
	.align		8
        /*0010*/ 	.dword	__unnamed_2
	.align		8
        /*0018*/ 	.dword	_ZN40_INTERNAL_e490b178_4_k_cu_0725574d_104904cuda3std3__45__cpo5beginE
	.align		8
        /*0020*/ 	.dword	_ZN40_INTERNAL_e490b178_4_k_cu_0725574d_104904cuda3std3__45__cpo3endE
	.align		8
        /*0028*/ 	.dword	_ZN40_INTERNAL_e490b178_4_k_cu_0725574d_104904cuda3std3__45__cpo6cbeginE
	.align		8
        /*0030*/ 	.dword	_ZN40_INTERNAL_e490b178_4_k_cu_0725574d_104904cuda3std3__45__cpo4cendE
	.align		8
        /*0038*/ 	.dword	_ZN40_INTERNAL_e490b178_4_k_cu_0725574d_104904cuda3std3__442_GLOBAL__N__e490b178_4_k_cu_0725574d_104906ignoreE
	.align		8
        /*0040*/ 	.dword	_ZN40_INTERNAL_e490b178_4_k_cu_0725574d_104904cuda3std3__419piecewise_constructE
	.align		8
        /*0048*/ 	.dword	_ZN40_INTERNAL_e490b178_4_k_cu_0725574d_104904cuda3std3__48in_placeE
	.align		8
        /*0050*/ 	.dword	_ZN40_INTERNAL_e490b178_4_k_cu_0725574d_104904cuda3std6ranges3__45__cpo4swapE
	.align		8
        /*0058*/ 	.dword	_ZN40_INTERNAL_e490b178_4_k_cu_0725574d_104904cuda3std6ranges3__45__cpo9iter_moveE
	.align		8
        /*0060*/ 	.dword	_ZN40_INTERNAL_e490b178_4_k_cu_0725574d_104904cute7productE
	.align		8
        /*0068*/ 	.dword	_ZN40_INTERNAL_e490b178_4_k_cu_0725574d_104904cute1_E
	.align		8
        /*0070*/ 	.dword	$str$25
	.align		8
        /*0078*/ 	.dword	$str$26
	.align		8
        /*0080*/ 	.dword	$str$27
	.align		8
        /*0088*/ 	.dword	$str$28


//--------------------- .text._ZN7cutlass13device_kernelINS_4gemm6kernel13GemmUniversalIN4cute5tupleIJiiiiEEENS1_10collective13CollectiveMmaINS1_35MainloopSm100TmaUmmaWarpSpecializedILi4ELi2ELi4ENS5_IJNS4_1CILi1EEENSA_ILi2EEESB_EEEEENS5_IJNSA_ILi128EEENSA_ILi64EEESF_EEEaNS5_IJlSB_lEEEaSI_NS4_8TiledMMAINS4_8MMA_AtomIJNS4_15SM100_MMA_S8_SSIaaiLi128ELi64ELNS4_4UMMA5MajorE0ELSN_0ELNSM_8SaturateE0EEEEEENS4_6LayoutINS5_IJSB_SB_SB_EEENS5_IJNSA_ILi0EEEST_ST_EEEEENS5_IJNS4_10UnderscoreESW_SW_EEEEENS4_23SM90_TMA_LOAD_MULTICASTENS4_14ComposedLayoutINS4_7SwizzleILi3ELi4ELi3EEENS4_18smem_ptr_flag_bitsILi8EEENSR_INS5_IJNSA_ILi8EEESF_EEENS5_IJSF_SB_EEEEEEEvNS4_8identityENS4_13SM90_TMA_LOADES19_vS1A_EENS_8epilogue10collective18CollectiveEpilogueINS1D_23Sm100TmaWarpSpecializedILi1ELi1ELi64ELb0ELb0EEEJSH_NS5_IJNSR_ISF_SB_EENSR_ISG_SB_EEEEEaSI_aSI_NS1D_6fusion15FusionCallbacksIS1H_NS1L_17LinearCombinationIaiaiLNS_15FloatRoundStyleE2EEESH_S1K_JEEENS4_5SM1004TMEM4LOAD26SM100_TMEM_LOAD_32dp32b64xES1B_NS10_INS11_ILi2ELi4ELi3EEES14_NSR_INS5_IJS15_SG_EEENS5_IJSG_SB_EEEEEEENS4_39AutoVectorizingCopyWithAssumedAlignmentILi128EEENS4_14SM90_TMA_STOREES1Z_S21_S21_EEEvvEEEEvNT_6ParamsE --------------------------
	.section	.text._ZN7cutlass13device_kernelINS_4gemm6kernel13GemmUniversalIN4cute5tupleIJiiiiEEENS1_10collective13CollectiveMmaINS1_35MainloopSm100TmaUmmaWarpSpecializedILi4ELi2ELi4ENS5_IJNS4_1CILi1EEENSA_ILi2EEESB_EEEEENS5_IJNSA_ILi128EEENSA_ILi64EEESF_EEEaNS5_IJlSB_lEEEaSI_NS4_8TiledMMAINS4_8MMA_AtomIJNS4_15SM100_MMA_S8_SSIaaiLi128ELi64ELNS4_4UMMA5MajorE0ELSN_0ELNSM_8SaturateE0EEEEEENS4_6LayoutINS5_IJSB_SB_SB_EEENS5_IJNSA_ILi0EEEST_ST_EEEEENS5_IJNS4_10UnderscoreESW_SW_EEEEENS4_23SM90_TMA_LOAD_MULTICASTENS4_14ComposedLayoutINS4_7SwizzleILi3ELi4ELi3EEENS4_18smem_ptr_flag_bitsILi8EEENSR_INS5_IJNSA_ILi8EEESF_EEENS5_IJSF_SB_EEEEEEEvNS4_8identityENS4_13SM90_TMA_LOADES19_vS1A_EENS_8epilogue10collective18CollectiveEpilogueINS1D_23Sm100TmaWarpSpecializedILi1ELi1ELi64ELb0ELb0EEEJSH_NS5_IJNSR_ISF_SB_EENSR_ISG_SB_EEEEEaSI_aSI_NS1D_6fusion15FusionCallbacksIS1H_NS1L_17LinearCombinationIaiaiLNS_15FloatRoundStyleE2EEESH_S1K_JEEENS4_5SM1004TMEM4LOAD26SM100_TMEM_LOAD_32dp32b64xES1B_NS10_INS11_ILi2ELi4ELi3EEES14_NSR_INS5_IJS15_SG_EEENS5_IJSG_SB_EEEEEEENS4_39AutoVectorizingCopyWithAssumedAlignmentILi128EEENS4_14SM90_TMA_STOREES1Z_S21_S21_EEEvvEEEEvNT_6ParamsE,"ax",@progbits
	.align	128
.text._ZN7cutlass13device_kernelINS_4gemm6kernel13GemmUniversalIN4cute5tupleIJiiiiEEENS1_10collective13CollectiveMmaINS1_35MainloopSm100TmaUmmaWarpSpecializedILi4ELi2ELi4ENS5_IJNS4_1CILi1EEENSA_ILi2EEESB_EEEEENS5_IJNSA_ILi128EEENSA_ILi64EEESF_EEEaNS5_IJlSB_lEEEaSI_NS4_8TiledMMAINS4_8MMA_AtomIJNS4_15SM100_MMA_S8_SSIaaiLi128ELi64ELNS4_4UMMA5MajorE0ELSN_0ELNSM_8SaturateE0EEEEEENS4_6LayoutINS5_IJSB_SB_SB_EEENS5_IJNSA_ILi0EEEST_ST_EEEEENS5_IJNS4_10UnderscoreESW_SW_EEEEENS4_23SM90_TMA_LOAD_MULTICASTENS4_14ComposedLayoutINS4_7SwizzleILi3ELi4ELi3EEENS4_18smem_ptr_flag_bitsILi8EEENSR_INS5_IJNSA_ILi8EEESF_EEENS5_IJSF_SB_EEEEEEEvNS4_8identityENS4_13SM90_TMA_LOADES19_vS1A_EENS_8epilogue10collective18CollectiveEpilogueINS1D_23Sm100TmaWarpSpecializedILi1ELi1ELi64ELb0ELb0EEEJSH_NS5_IJNSR_ISF_SB_EENSR_ISG_SB_EEEEEaSI_aSI_NS1D_6fusion15FusionCallbacksIS1H_NS1L_17LinearCombinationIaiaiLNS_15FloatRoundStyleE2EEESH_S1K_JEEENS4_5SM1004TMEM4LOAD26SM100_TMEM_LOAD_32dp32b64xES1B_NS10_INS11_ILi2ELi4ELi3EEES14_NSR_INS5_IJS15_SG_EEENS5_IJSG_SB_EEEEEEENS4_39AutoVectorizingCopyWithAssumedAlignmentILi128EEENS4_14SM90_TMA_STOREES1Z_S21_S21_EEEvvEEEEvNT_6ParamsE:
        .type           _ZN7cutlass13device_kernelINS_4gemm6kernel13GemmUniversalIN4cute5tupleIJiiiiEEENS1_10collective13CollectiveMmaINS1_35MainloopSm100TmaUmmaWarpSpecializedILi4ELi2ELi4ENS5_IJNS4_1CILi1EEENSA_ILi2EEESB_EEEEENS5_IJNSA_ILi128EEENSA_ILi64EEESF_EEEaNS5_IJlSB_lEEEaSI_NS4_8TiledMMAINS4_8MMA_AtomIJNS4_15SM100_MMA_S8_SSIaaiLi128ELi64ELNS4_4UMMA5MajorE0ELSN_0ELNSM_8SaturateE0EEEEEENS4_6LayoutINS5_IJSB_SB_SB_EEENS5_IJNSA_ILi0EEEST_ST_EEEEENS5_IJNS4_10UnderscoreESW_SW_EEEEENS4_23SM90_TMA_LOAD_MULTICASTENS4_14ComposedLayoutINS4_7SwizzleILi3ELi4ELi3EEENS4_18smem_ptr_flag_bitsILi8EEENSR_INS5_IJNSA_ILi8EEESF_EEENS5_IJSF_SB_EEEEEEEvNS4_8identityENS4_13SM90_TMA_LOADES19_vS1A_EENS_8epilogue10collective18CollectiveEpilogueINS1D_23Sm100TmaWarpSpecializedILi1ELi1ELi64ELb0ELb0EEEJSH_NS5_IJNSR_ISF_SB_EENSR_ISG_SB_EEEEEaSI_aSI_NS1D_6fusion15FusionCallbacksIS1H_NS1L_17LinearCombinationIaiaiLNS_15FloatRoundStyleE2EEESH_S1K_JEEENS4_5SM1004TMEM4LOAD26SM100_TMEM_LOAD_32dp32b64xES1B_NS10_INS11_ILi2ELi4ELi3EEES14_NSR_INS5_IJS15_SG_EEENS5_IJSG_SB_EEEEEEENS4_39AutoVectorizingCopyWithAssumedAlignmentILi128EEENS4_14SM90_TMA_STOREES1Z_S21_S21_EEEvvEEEEvNT_6ParamsE,@function
        .size           _ZN7cutlass13device_kernelINS_4gemm6kernel13GemmUniversalIN4cute5tupleIJiiiiEEENS1_10collective13CollectiveMmaINS1_35MainloopSm100TmaUmmaWarpSpecializedILi4ELi2ELi4ENS5_IJNS4_1CILi1EEENSA_ILi2EEESB_EEEEENS5_IJNSA_ILi128EEENSA_ILi64EEESF_EEEaNS5_IJlSB_lEEEaSI_NS4_8TiledMMAINS4_8MMA_AtomIJNS4_15SM100_MMA_S8_SSIaaiLi128ELi64ELNS4_4UMMA5MajorE0ELSN_0ELNSM_8SaturateE0EEEEEENS4_6LayoutINS5_IJSB_SB_SB_EEENS5_IJNSA_ILi0EEEST_ST_EEEEENS5_IJNS4_10UnderscoreESW_SW_EEEEENS4_23SM90_TMA_LOAD_MULTICASTENS4_14ComposedLayoutINS4_7SwizzleILi3ELi4ELi3EEENS4_18smem_ptr_flag_bitsILi8EEENSR_INS5_IJNSA_ILi8EEESF_EEENS5_IJSF_SB_EEEEEEEvNS4_8identityENS4_13SM90_TMA_LOADES19_vS1A_EENS_8epilogue10collective18CollectiveEpilogueINS1D_23Sm100TmaWarpSpecializedILi1ELi1ELi64ELb0ELb0EEEJSH_NS5_IJNSR_ISF_SB_EENSR_ISG_SB_EEEEEaSI_aSI_NS1D_6fusion15FusionCallbacksIS1H_NS1L_17LinearCombinationIaiaiLNS_15FloatRoundStyleE2EEESH_S1K_JEEENS4_5SM1004TMEM4LOAD26SM100_TMEM_LOAD_32dp32b64xES1B_NS10_INS11_ILi2ELi4ELi3EEES14_NSR_INS5_IJS15_SG_EEENS5_IJSG_SB_EEEEEEENS4_39AutoVectorizingCopyWithAssumedAlignmentILi128EEENS4_14SM90_TMA_STOREES1Z_S21_S21_EEEvvEEEEvNT_6ParamsE,(.L_x_135 - _ZN7cutlass13device_kernelINS_4gemm6kernel13GemmUniversalIN4cute5tupleIJiiiiEEENS1_10collective13CollectiveMmaINS1_35MainloopSm100TmaUmmaWarpSpecializedILi4ELi2ELi4ENS5_IJNS4_1CILi1EEENSA_ILi2EEESB_EEEEENS5_IJNSA_ILi128EEENSA_ILi64EEESF_EEEaNS5_IJlSB_lEEEaSI_NS4_8TiledMMAINS4_8MMA_AtomIJNS4_15SM100_MMA_S8_SSIaaiLi128ELi64ELNS4_4UMMA5MajorE0ELSN_0ELNSM_8SaturateE0EEEEEENS4_6LayoutINS5_IJSB_SB_SB_EEENS5_IJNSA_ILi0EEEST_ST_EEEEENS5_IJNS4_10UnderscoreESW_SW_EEEEENS4_23SM90_TMA_LOAD_MULTICASTENS4_14ComposedLayoutINS4_7SwizzleILi3ELi4ELi3EEENS4_18smem_ptr_flag_bitsILi8EEENSR_INS5_IJNSA_ILi8EEESF_EEENS5_IJSF_SB_EEEEEEEvNS4_8identityENS4_13SM90_TMA_LOADES19_vS1A_EENS_8epilogue10collective18CollectiveEpilogueINS1D_23Sm100TmaWarpSpecializedILi1ELi1ELi64ELb0ELb0EEEJSH_NS5_IJNSR_ISF_SB_EENSR_ISG_SB_EEEEEaSI_aSI_NS1D_6fusion15FusionCallbacksIS1H_NS1L_17LinearCombinationIaiaiLNS_15FloatRoundStyleE2EEESH_S1K_JEEENS4_5SM1004TMEM4LOAD26SM100_TMEM_LOAD_32dp32b64xES1B_NS10_INS11_ILi2ELi4ELi3EEES14_NSR_INS5_IJS15_SG_EEENS5_IJSG_SB_EEEEEEENS4_39AutoVectorizingCopyWithAssumedAlignmentILi128EEENS4_14SM90_TMA_STOREES1Z_S21_S21_EEEvvEEEEvNT_6ParamsE)
        .other          _ZN7cutlass13device_kernelINS_4gemm6kernel13GemmUniversalIN4cute5tupleIJiiiiEEENS1_10collective13CollectiveMmaINS1_35MainloopSm100TmaUmmaWarpSpecializedILi4ELi2ELi4ENS5_IJNS4_1CILi1EEENSA_ILi2EEESB_EEEEENS5_IJNSA_ILi128EEENSA_ILi64EEESF_EEEaNS5_IJlSB_lEEEaSI_NS4_8TiledMMAINS4_8MMA_AtomIJNS4_15SM100_MMA_S8_SSIaaiLi128ELi64ELNS4_4UMMA5MajorE0ELSN_0ELNSM_8SaturateE0EEEEEENS4_6LayoutINS5_IJSB_SB_SB_EEENS5_IJNSA_ILi0EEEST_ST_EEEEENS5_IJNS4_10UnderscoreESW_SW_EEEEENS4_23SM90_TMA_LOAD_MULTICASTENS4_14ComposedLayoutINS4_7SwizzleILi3ELi4ELi3EEENS4_18smem_ptr_flag_bitsILi8EEENSR_INS5_IJNSA_ILi8EEESF_EEENS5_IJSF_SB_EEEEEEEvNS4_8identityENS4_13SM90_TMA_LOADES19_vS1A_EENS_8epilogue10collective18CollectiveEpilogueINS1D_23Sm100TmaWarpSpecializedILi1ELi1ELi64ELb0ELb0EEEJSH_NS5_IJNSR_ISF_SB_EENSR_ISG_SB_EEEEEaSI_aSI_NS1D_6fusion15FusionCallbacksIS1H_NS1L_17LinearCombinationIaiaiLNS_15FloatRoundStyleE2EEESH_S1K_JEEENS4_5SM1004TMEM4LOAD26SM100_TMEM_LOAD_32dp32b64xES1B_NS10_INS11_ILi2ELi4ELi3EEES14_NSR_INS5_IJS15_SG_EEENS5_IJSG_SB_EEEEEEENS4_39AutoVectorizingCopyWithAssumedAlignmentILi128EEENS4_14SM90_TMA_STOREES1Z_S21_S21_EEEvvEEEEvNT_6ParamsE,@"STO_CUDA_ENTRY STV_DEFAULT"
_ZN7cutlass13device_kernelINS_4gemm6kernel13GemmUniversalIN4cute5tupleIJiiiiEEENS1_10collective13CollectiveMmaINS1_35MainloopSm100TmaUmmaWarpSpecializedILi4ELi2ELi4ENS5_IJNS4_1CILi1EEENSA_ILi2EEESB_EEEEENS5_IJNSA_ILi128EEENSA_ILi64EEESF_EEEaNS5_IJlSB_lEEEaSI_NS4_8TiledMMAINS4_8MMA_AtomIJNS4_15SM100_MMA_S8_SSIaaiLi128ELi64ELNS4_4UMMA5MajorE0ELSN_0ELNSM_8SaturateE0EEEEEENS4_6LayoutINS5_IJSB_SB_SB_EEENS5_IJNSA_ILi0EEEST_ST_EEEEENS5_IJNS4_10UnderscoreESW_SW_EEEEENS4_23SM90_TMA_LOAD_MULTICASTENS4_14ComposedLayoutINS4_7SwizzleILi3ELi4ELi3EEENS4_18smem_ptr_flag_bitsILi8EEENSR_INS5_IJNSA_ILi8EEESF_EEENS5_IJSF_SB_EEEEEEEvNS4_8identityENS4_13SM90_TMA_LOADES19_vS1A_EENS_8epilogue10collective18CollectiveEpilogueINS1D_23Sm100TmaWarpSpecializedILi1ELi1ELi64ELb0ELb0EEEJSH_NS5_IJNSR_ISF_SB_EENSR_ISG_SB_EEEEEaSI_aSI_NS1D_6fusion15FusionCallbacksIS1H_NS1L_17LinearCombinationIaiaiLNS_15FloatRoundStyleE2EEESH_S1K_JEEENS4_5SM1004TMEM4LOAD26SM100_TMEM_LOAD_32dp32b64xES1B_NS10_INS11_ILi2ELi4ELi3EEES14_NSR_INS5_IJS15_SG_EEENS5_IJSG_SB_EEEEEEENS4_39AutoVectorizingCopyWithAssumedAlignmentILi128EEENS4_14SM90_TMA_STOREES1Z_S21_S21_EEEvvEEEEvNT_6ParamsE:
[----:B------:R-:W1:Y:S01]  /*0000*/  LDC R1, c[0x0][0x37c] ;  /* 0x0000df00ff017b82 */ /* 0x000e620000000800 */
[----:B------:R-:W2:Y:S01]  /*0010*/  S2R R142, SR_TID.X ;  /* 0x00000000008e7919 */ /* 0x000ea20000002100 */
[----:B------:R-:W3:Y:S01]  /*0020*/  LDCU.64 UR8, c[0x0][0x890] ;  /* 0x00011200ff0877ac */ /* 0x000ee20008000a00 */
[----:B------:R-:W-:Y:S02]  /*0030*/  PRMT R147, RZ, 0x7610, R147 ;  /* 0x00007610ff937816 */ /* 0x000fe40000000093 */
[----:B------:R-:W-:Y:S01]  /*0040*/  ELECT P3, URZ, PT ;  /* 0x0000000000ff782f */ /* 0x000fe20003860000 */
[----:B---3--:R-:W-:-:S04]  /*0050*/  UISETP.NE.U32.AND UP0, UPT, UR8, URZ, UPT ;  /* 0x000000ff0800728c */ /* 0x008fc8000bf05070 */
[----:B------:R-:W-:Y:S01]  /*0060*/  UISETP.NE.AND.EX UP0, UPT, UR9, URZ, UPT, UP0 ;  /* 0x000000ff0900728c */ /* 0x000fe2000bf05300 */
[----:B--2---:R-:W-:-:S05]  /*0070*/  SHF.R.U32.HI R148, RZ, 0x5, R142 ;  /* 0x00000005ff947819 */ /* 0x004fca000001168e */
[----:B------:R-:W2:Y:S02]  /*0080*/  SHFL.IDX PT, R0, R148, RZ, 0x1f ;  /* 0x00001fff94007589 */ /* 0x000ea400000e0000 */
[----:B--2---:R-:W-:Y:S01]  /*0090*/  R2UR UR22, R0 ;  /* 0x00000000001672ca */ /* 0x004fe200000e0000 */
[----:B-1----:R-:W-:-:S14]  /*00a0*/  BRA.U UP0, `(.L_x_0) ;  /* 0x0000000100307547 */ /* 0x002fdc000b800000 */
[----:B------:R-:W1:Y:S02]  /*00b0*/  LDCU.64 UR4, c[0x0][0x888] ;  /* 0x00011100ff0477ac */ /* 0x000e640008000a00 */
[----:B-1----:R-:W-:-:S04]  /*00c0*/  UISETP.NE.U32.AND UP0, UPT, UR4, URZ, UPT ;  /* 0x000000ff0400728c */ /* 0x002fc8000bf05070 */
[----:B------:R-:W-:-:S09]  /*00d0*/  UISETP.NE.AND.EX UP0, UPT, UR5, URZ, UPT, UP0 ;  /* 0x000000ff0500728c */ /* 0x000fd2000bf05300 */
[----:B------:R-:W-:Y:S05]  /*00e0*/  BRA.U !UP0, `(.L_x_1) ;  /* 0x0000000108147547 */ /* 0x000fea000b800000 */
[----:B------:R-:W1:Y:S01]  /*00f0*/  LDC.64 R2, c[0x0][0x888] ;  /* 0x00022200ff027b82 */ /* 0x000e620000000a00 */
[----:B------:R-:W1:Y:S02]  /*0100*/  LDCU.64 UR4, c[0x0][0x358] ;  /* 0x00006b00ff0477ac */ /* 0x000e640008000a00 */
[----:B-1----:R1:W5:Y:S01]  /*0110*/  LDG.E R71, desc[UR4][R2.64] ;  /* 0x0000000402477981 */ /* 0x002362000c1e1900 */
[----:B------:R-:W-:Y:S01]  /*0120*/  HFMA2 R147, -RZ, RZ, 0, 5.9604644775390625e-08 ;  /* 0x00000001ff937431 */ /* 0x000fe200000001ff */
[----:B------:R-:W-:Y:S05]  /*0130*/  BRA `(.L_x_0) ;  /* 0x00000000000c7947 */ /* 0x000fea0003800000 */
.L_x_1:
[----:B------:R-:W1:Y:S01]  /*0140*/  LDCU UR4, c[0x0][0x880] ;  /* 0x00011000ff0477ac */ /* 0x000e620008000800 */
[----:B------:R-:W-:Y:S01]  /*0150*/  HFMA2 R147, -RZ, RZ, 0, 5.9604644775390625e-08 ;  /* 0x00000001ff937431 */ /* 0x000fe200000001ff */
[----:B-1----:R-:W-:-:S07]  /*0160*/  MOV R71, UR4 ;  /* 0x0000000400477c02 */ /* 0x002fce0008000f00 */
.L_x_0:
[----:B------:R-:W2:Y:S02]  /*0170*/  LDCU.64 UR4, c[0x0][0x8b0] ;  /* 0x00011600ff0477ac */ /* 0x000ea40008000a00 */
[----:B--2---:R-:W-:-:S04]  /*0180*/  UISETP.NE.U32.AND UP0, UPT, UR4, URZ, UPT ;  /* 0x000000ff0400728c */ /* 0x004fc8000bf05070 */
[----:B------:R-:W-:-:S09]  /*0190*/  UISETP.NE.AND.EX UP0, UPT, UR5, URZ, UPT, UP0 ;  /* 0x000000ff0500728c */ /* 0x000fd2000bf05300 */
[----:B------:R-:W-:Y:S05]  /*01a0*/  BRA.U UP0, `(.L_x_2) ;  /* 0x0000000100287547 */ /* 0x000fea000b800000 */
[----:B------:R-:W2:Y:S02]  /*01b0*/  LDCU.64 UR4, c[0x0][0x8a8] ;  /* 0x00011500ff0477ac */ /* 0x000ea40008000a00 */
[----:B--2---:R-:W-:-:S04]  /*01c0*/  UISETP.NE.U32.AND UP0, UPT, UR4, URZ, UPT ;  /* 0x000000ff0400728c */ /* 0x004fc8000bf05070 */
[----:B------:R-:W-:-:S09]  /*01d0*/  UISETP.NE.AND.EX UP0, UPT, UR5, URZ, UPT, UP0 ;  /* 0x000000ff0500728c */ /* 0x000fd2000bf05300 */
[----:B------:R-:W-:Y:S05]  /*01e0*/  BRA.U !UP0, `(.L_x_3) ;  /* 0x0000000108107547 */ /* 0x000fea000b800000 */
[----:B-1----:R-:W1:Y:S01]  /*01f0*/  LDC.64 R2, c[0x0][0x8a8] ;  /* 0x00022a00ff027b82 */ /* 0x002e620000000a00 */
[----:B------:R-:W1:Y:S02]  /*0200*/  LDCU.64 UR4, c[0x0][0x358] ;  /* 0x00006b00ff0477ac */ /* 0x000e640008000a00 */
[----:B-1----:R2:W5:Y:S01]  /*0210*/  LDG.E R70, desc[UR4][R2.64] ;  /* 0x0000000402467981 */ /* 0x002562000c1e1900 */
[----:B------:R-:W-:Y:S05]  /*0220*/  BRA `(.L_x_2) ;  /* 0x0000000000087947 */ /* 0x000fea0003800000 */
.L_x_3:
[----:B------:R-:W2:Y:S02]  /*0230*/  LDCU UR4, c[0x0][0x8a0] ;  /* 0x00011400ff0477ac */ /* 0x000ea40008000800 */
[----:B--2---:R-:W-:Y:S02]  /*0240*/  MOV R70, UR4 ;  /* 0x0000000400467c02 */ /* 0x004fe40008000f00 */
.L_x_2:
[----:B------:R-:W-:Y:S01]  /*0250*/  IMAD.U32 R0, RZ, RZ, UR22 ;  /* 0x00000016ff007e24 */ /* 0x000fe2000f8e00ff */
[----:B------:R-:W-:Y:S04]  /*0260*/  BSSY.RECONVERGENT B0, `(.L_x_4) ;  /* 0x000000c000007945 */ /* 0x000fe80003800200 */
[C---:B------:R-:W-:Y:S02]  /*0270*/  ISETP.NE.OR P1, PT, R0.reuse, 0x1, !P3 ;  /* 0x000000010000780c */ /* 0x040fe40005f25670 */
[----:B------:R-:W-:-:S11]  /*0280*/  ISETP.NE.OR P0, PT, R0, 0x3, !P3 ;  /* 0x000000030000780c */ /* 0x000fd60005f05670 */
[----:B------:R-:W-:Y:S05]  /*0290*/  @P1 BRA `(.L_x_5) ;  /* 0x0000000000201947 */ /* 0x000fea0003800000 */
[----:B------:R-:W3:Y:S02]  /*02a0*/  LDCU.64 UR4, c[0x0][0x348] ;  /* 0x00006900ff0477ac */ /* 0x000ee40008000a00 */
[----:B---3--:R-:W-:Y:S02]  /*02b0*/  UIADD3 UR6, UP1, UPT, UR4, 0x80, URZ ;  /* 0x0000008004067890 */ /* 0x008fe4000ff3e0ff */
[----:B------:R-:W-:Y:S02]  /*02c0*/  UIADD3 UR4, UP0, UPT, UR4, 0x180, URZ ;  /* 0x0000018004047890 */ /* 0x000fe4000ff1e0ff */
[----:B------:R-:W-:Y:S02]  /*02d0*/  UIADD3.X UR7, UPT, UPT, URZ, UR5, URZ, UP1, !UPT ;  /* 0x00000005ff077290 */ /* 0x000fe40008ffe4ff */
[----:B------:R-:W-:-:S07]  /*02e0*/  UIADD3.X UR5, UPT, UPT, URZ, UR5, URZ, UP0, !UPT ;  /* 0x00000005ff057290 */ /* 0x000fce00087fe4ff */
[----:B------:R3:W-:Y:S02]  /*02f0*/  UTMACCTL.PF [UR6] ;  /* 0x00000000060079b9 */ /* 0x0007e40008040000 */
[----:B------:R3:W-:Y:S02]  /*0300*/  UTMACCTL.PF [UR4] ;  /* 0x00000000040079b9 */ /* 0x0007e40008040000 */
[----:B---3--:R-:W-:Y:S01]  /*0310*/  NOP ;  /* 0x0000000000007918 */ /* 0x008fe20000000000 */
.L_x_5:
[----:B------:R-:W-:Y:S05]  /*0320*/  BSYNC.RECONVERGENT B0 ;  /* 0x0000000000007941 */ /* 0x000fea0003800200 */
.L_x_4:
[----:B------:R-:W-:Y:S04]  /*0330*/  BSSY.RECONVERGENT B0, `(.L_x_6) ;  /* 0x000000a000007945 */ /* 0x000fe80003800200 */
        /* <DEDUP_REMOVED lines=9> */
.L_x_7:
[----:B------:R-:W-:Y:S05]  /*03d0*/  BSYNC.RECONVERGENT B0 ;  /* 0x0000000000007941 */ /* 0x000fea0003800200 */
.L_x_6:
[----:B------:R-:W3:Y:S01]  /*03e0*/  LDCU.64 UR4, c[0x0][0x888] ;  /* 0x00011100ff0477ac */ /* 0x000ee20008000a00 */
[----:B------:R-:W-:Y:S02]  /*03f0*/  UISETP.EQ.U32.AND UP1, UPT, UR8, URZ, UPT ;  /* 0x000000ff0800728c */ /* 0x000fe4000bf22070 */
[----:B------:R-:W-:Y:S02]  /*0400*/  UPLOP3.LUT UP3, UPT, UPT, UPT, UPT, 0x80, 0x8 ;  /* 0x000000000008789c */ /* 0x000fe40003f6f070 */
[----:B---3--:R-:W-:-:S04]  /*0410*/  UISETP.NE.U32.AND UP0, UPT, UR4, URZ, UPT ;  /* 0x000000ff0400728c */ /* 0x008fc8000bf05070 */
[----:B------:R-:W-:-:S04]  /*0420*/  UISETP.NE.AND.EX UP0, UPT, UR5, URZ, UPT, UP0 ;  /* 0x000000ff0500728c */ /* 0x000fc8000bf05300 */
[----:B------:R-:W-:-:S04]  /*0430*/  UISETP.EQ.OR.EX UP2, UPT, UR9, URZ, !UP0, UP1 ;  /* 0x000000ff0900728c */ /* 0x000fc8000c742710 */
[----:B------:R-:W-:-:S05]  /*0440*/  UP2UR UR61, UPR, URZ, 0x4 ;  /* 0x00000004ff3d7883 */ /* 0x000fca0008000000 */
[----:B------:R-:W-:Y:S07]  /*0450*/  BRA.U !UP2, `(.L_x_8) ;  /* 0x000000010a207547 */ /* 0x000fee000b800000 */
[----:B-----5:R-:W-:Y:S01]  /*0460*/  R2UR UR5, R71 ;  /* 0x00000000470572ca */ /* 0x020fe200000e0000 */
[----:B------:R-:W-:Y:S02]  /*0470*/  UISETP.NE.U32.AND UP1, UPT, UR8, URZ, UPT ;  /* 0x000000ff0800728c */ /* 0x000fe4000bf25070 */
[----:B------:R-:W-:Y:S02]  /*0480*/  USEL UR4, URZ, 0xffffffff, UP0 ;  /* 0xffffffffff047887 */ /* 0x000fe40008000000 */
[----:B------:R-:W-:-:S08]  /*0490*/  UISETP.NE.AND.EX UP1, UPT, UR9, URZ, UPT, UP1 ;  /* 0x000000ff0900728c */ /* 0x000fd0000bf25310 */
[----:B------:R-:W-:-:S04]  /*04a0*/  UISETP.NE.AND UP0, UPT, UR5, URZ, UPT ;  /* 0x000000ff0500728c */ /* 0x000fc8000bf05270 */
[----:B------:R-:W-:-:S04]  /*04b0*/  @!UP1 USEL UR4, URZ, 0xffffffff, UP0 ;  /* 0xffffffffff049887 */ /* 0x000fc80008000000 */
[----:B------:R-:W-:-:S04]  /*04c0*/  ULOP3.LUT UR4, UR4, 0x1, URZ, 0xc0, !UPT ;  /* 0x0000000104047892 */ /* 0x000fc8000f8ec0ff */
[----:B------:R-:W-:-:S11]  /*04d0*/  UISETP.NE.U32.AND UP3, UPT, UR4, 0x1, UPT ;  /* 0x000000010400788c */ /* 0x000fd6000bf65070 */
.L_x_8:
[----:B-12---:R-:W1:Y:S01]  /*04e0*/  SHFL.IDX PT, R2, R148, RZ, 0x1f ;  /* 0x00001fff94027589 */ /* 0x006e6200000e0000 */
[----:B------:R-:W-:-:S04]  /*04f0*/  UISETP.NE.AND UP0, UPT, UR22, 0x2, UPT ;  /* 0x000000021600788c */ /* 0x000fc8000bf05270 */
[----:B------:R-:W-:Y:S01]  /*0500*/  USEL UR34, URZ, 0x1, UP0 ;  /* 0x00000001ff227887 */ /* 0x000fe20008000000 */
[----:B-1----:R-:W-:-:S13]  /*0510*/  ISETP.NE.AND P0, PT, R2, RZ, PT ;  /* 0x000000ff0200720c */ /* 0x002fda0003f05270 */
[----:B------:R-:W-:Y:S05]  /*0520*/  @P0 BRA `(.L_x_9) ;  /* 0x0000000000580947 */ /* 0x000fea0003800000 */
[----:B------:R-:W1:Y:S01]  /*0530*/  S2UR UR4, SR_CgaCtaId ;  /* 0x00000000000479c3 */ /* 0x000e620000008800 */
[----:B------:R-:W-:Y:S01]  /*0540*/  UMOV UR5, 0x400 ;  /* 0x0000040000057882 */ /* 0x000fe20000000000 */
[----:B------:R-:W-:Y:S01]  /*0550*/  UMOV UR8, 0x1 ;  /* 0x0000000100087882 */ /* 0x000fe20000000000 */
[----:B------:R-:W-:Y:S01]  /*0560*/  UMOV UR6, 0x2 ;  /* 0x0000000200067882 */ /* 0x000fe20000000000 */
[----:B------:R-:W-:-:S04]  /*0570*/  UIADD3 UR8, UPT, UPT, -UR8, 0x100000, URZ ;  /* 0x0010000008087890 */ /* 0x000fc8000fffe1ff */
[----:B------:R-:W-:Y:S02]  /*0580*/  USHF.L.U32 UR9, UR8, 0xb, URZ ;  /* 0x0000000b08097899 */ /* 0x000fe400080006ff */
[----:B------:R-:W-:Y:S02]  /*0590*/  USHF.L.U32 UR8, UR8, 0x1, URZ ;  /* 0x0000000108087899 */ /* 0x000fe400080006ff */
[----:B------:R-:W-:-:S04]  /*05a0*/  UIADD3 UR6, UPT, UPT, -UR6, 0x100000, URZ ;  /* 0x0010000006067890 */ /* 0x000fc8000fffe1ff */
[----:B------:R-:W-:Y:S02]  /*05b0*/  USHF.L.U32 UR7, UR6, 0xb, URZ ;  /* 0x0000000b06077899 */ /* 0x000fe400080006ff */
[----:B------:R-:W-:Y:S01]  /*05c0*/  USHF.L.U32 UR6, UR6, 0x1, URZ ;  /* 0x0000000106067899 */ /* 0x000fe200080006ff */
[----:B------:R-:W-:Y:S01]  /*05d0*/  ELECT P0, URZ, PT ;  /* 0x0000000000ff782f */ /* 0x000fe20003800000 */
[----:B-1----:R-:W-:Y:S01]  /*05e0*/  ULEA UR4, UR4, UR5, 0x18 ;  /* 0x0000000504047291 */ /* 0x002fe2000f8ec0ff */
[----:B------:R-:W1:Y:S11]  /*05f0*/  FENCE.VIEW.ASYNC.S ;  /* 0x00000000000073c6 */ /* 0x000e760000000000 */
[----:B-1----:R1:W2:Y:S01]  /*0600*/  SYNCS.EXCH.64 URZ, [UR4], UR8 ;  /* 0x0000000804ff75b2 */ /* 0x0022a20008000100 */
[----:B------:R1:W3:Y:S01]  /*0610*/  SYNCS.EXCH.64 URZ, [UR4+0x20], UR6 ;  /* 0x0000200604ff75b2 */ /* 0x0002e20008000100 */
[----:B------:R1:W4:Y:S01]  /*0620*/  SYNCS.EXCH.64 URZ, [UR4+0x8], UR8 ;  /* 0x0000080804ff75b2 */ /* 0x0003220008000100 */
[----:B------:R1:W1:Y:S01]  /*0630*/  SYNCS.EXCH.64 URZ, [UR4+0x28], UR6 ;  /* 0x0000280604ff75b2 */ /* 0x0002620008000100 */
[----:B------:R1:W1:Y:S01]  /*0640*/  SYNCS.EXCH.64 URZ, [UR4+0x10], UR8 ;  /* 0x0000100804ff75b2 */ /* 0x0002620008000100 */
[----:B------:R1:W1:Y:S01]  /*0650*/  SYNCS.EXCH.64 URZ, [UR4+0x30], UR6 ;  /* 0x0000300604ff75b2 */ /* 0x0002620008000100 */
[----:B------:R1:W1:Y:S01]  /*0660*/  SYNCS.EXCH.64 URZ, [UR4+0x18], UR8 ;  /* 0x0000180804ff75b2 */ /* 0x0002620008000100 */
[----:B------:R1:W1:Y:S01]  /*0670*/  SYNCS.EXCH.64 URZ, [UR4+0x38], UR6 ;  /* 0x0000380604ff75b2 */ /* 0x0002620008000100 */
[----:B------:R-:W-:Y:S01]  /*0680*/  NOP ;  /* 0x0000000000007918 */ /* 0x000fe20000000000 */
.L_x_9:
[----:B------:R-:W2:Y:S01]  /*0690*/  SHFL.IDX PT, R2, R148, RZ, 0x1f ;  /* 0x00001fff94027589 */ /* 0x000ea200000e0000 */
[----:B------:R-:W-:Y:S01]  /*06a0*/  NOP ;  /* 0x0000000000007918 */ /* 0x000fe20000000000 */
[----:B--2---:R-:W-:-:S13]  /*06b0*/  ISETP.NE.AND P0, PT, R2, 0x1, PT ;  /* 0x000000010200780c */ /* 0x004fda0003f05270 */
[----:B------:R-:W-:Y:S05]  /*06c0*/  @P0 BRA `(.L_x_10) ;  /* 0x0000000000400947 */ /* 0x000fea0003800000 */
[----:B-1----:R-:W1:Y:S01]  /*06d0*/  S2UR UR4, SR_CgaCtaId ;  /* 0x00000000000479c3 */ /* 0x002e620000008800 */
        /* <DEDUP_REMOVED lines=12> */
[----:B-1----:R2:W1:Y:S01]  /*07a0*/  SYNCS.EXCH.64 URZ, [UR4+0x40], UR8 ;  /* 0x0000400804ff75b2 */ /* 0x0024620008000100 */
[----:B------:R2:W1:Y:S02]  /*07b0*/  SYNCS.EXCH.64 URZ, [UR4+0x48], UR6 ;  /* 0x0000480604ff75b2 */ /* 0x0004640008000100 */
[----:B--2---:R-:W-:Y:S01]  /*07c0*/  NOP ;  /* 0x0000000000007918 */ /* 0x004fe20000000000 */
.L_x_10:
[----:B------:R-:W2:Y:S01]  /*07d0*/  SHFL.IDX PT, R2, R148, RZ, 0x1f ;  /* 0x00001fff94027589 */ /* 0x000ea200000e0000 */
[----:B------:R-:W-:Y:S01]  /*07e0*/  NOP ;  /* 0x0000000000007918 */ /* 0x000fe20000000000 */
[----:B--2---:R-:W-:-:S13]  /*07f0*/  ISETP.NE.AND P0, PT, R2, 0x3, PT ;  /* 0x000000030200780c */ /* 0x004fda0003f05270 */
[----:B------:R-:W-:Y:S05]  /*0800*/  @P0 BRA `(.L_x_11) ;  /* 0x0000000000300947 */ /* 0x000fea0003800000 */
[----:B-1----:R-:W1:Y:S01]  /*0810*/  S2UR UR6, SR_CgaCtaId ;  /* 0x00000000000679c3 */ /* 0x002e620000008800 */
[----:B------:R-:W-:Y:S01]  /*0820*/  UMOV UR4, 0x400 ;  /* 0x0000040000047882 */ /* 0x000fe20000000000 */
[----:B------:R-:W-:Y:S01]  /*0830*/  UMOV UR5, 0x20 ;  /* 0x0000002000057882 */ /* 0x000fe20000000000 */
[----:B------:R-:W-:Y:S01]  /*0840*/  ELECT P0, URZ, PT ;  /* 0x0000000000ff782f */ /* 0x000fe20003800000 */
[----:B-1----:R-:W-:Y:S02]  /*0850*/  ULEA UR6, UR6, UR4, 0x18 ;  /* 0x0000000406067291 */ /* 0x002fe4000f8ec0ff */
[----:B------:R-:W-:-:S04]  /*0860*/  UIADD3 UR4, UPT, UPT, -UR5, 0x100000, URZ ;  /* 0x0010000005047890 */ /* 0x000fc8000fffe1ff */
[----:B------:R-:W-:Y:S02]  /*0870*/  USHF.L.U32 UR5, UR4, 0xb, URZ ;  /* 0x0000000b04057899 */ /* 0x000fe400080006ff */
[----:B------:R-:W-:Y:S01]  /*0880*/  USHF.L.U32 UR4, UR4, 0x1, URZ ;  /* 0x0000000104047899 */ /* 0x000fe200080006ff */
[----:B------:R-:W1:Y:S11]  /*0890*/  FENCE.VIEW.ASYNC.S ;  /* 0x00000000000073c6 */ /* 0x000e760000000000 */
[----:B-1----:R2:W1:Y:S01]  /*08a0*/  SYNCS.EXCH.64 URZ, [UR6+0x50], UR4 ;  /* 0x0000500406ff75b2 */ /* 0x0024620008000100 */
[----:B------:R2:W1:Y:S02]  /*08b0*/  SYNCS.EXCH.64 URZ, [UR6+0x58], UR4 ;  /* 0x0000580406ff75b2 */ /* 0x0004640008000100 */
[----:B--2---:R-:W-:Y:S01]  /*08c0*/  NOP ;  /* 0x0000000000007918 */ /* 0x004fe20000000000 */
.L_x_11:
[----:B------:R-:W2:Y:S01]  /*08d0*/  SHFL.IDX PT, R2, R148, RZ, 0x1f ;  /* 0x00001fff94027589 */ /* 0x000ea200000e0000 */
[----:B------:R-:W-:Y:S01]  /*08e0*/  NOP ;  /* 0x0000000000007918 */ /* 0x000fe20000000000 */
[----:B--2---:R-:W-:-:S13]  /*08f0*/  ISETP.NE.AND P0, PT, R2, 0x4, PT ;  /* 0x000000040200780c */ /* 0x004fda0003f05270 */
[----:B------:R-:W-:Y:S05]  /*0900*/  @P0 BRA `(.L_x_12) ;  /* 0x00000000004c0947 */ /* 0x000fea0003800000 */
[----:B-1----:R-:W1:Y:S01]  /*0910*/  S2UR UR6, SR_CgaCtaId ;  /* 0x00000000000679c3 */ /* 0x002e620000008800 */
[----:B------:R-:W-:Y:S01]  /*0920*/  UMOV UR4, 0x1e0 ;  /* 0x000001e000047882 */ /* 0x000fe20000000000 */
[----:B------:R-:W-:Y:S01]  /*0930*/  UMOV UR5, 0x400 ;  /* 0x0000040000057882 */ /* 0x000fe20000000000 */
[----:B------:R-:W-:Y:S01]  /*0940*/  USEL UR4, UR4, 0x1a0, UP3 ;  /* 0x000001a004047887 */ /* 0x000fe20009800000 */
[----:B------:R-:W-:Y:S01]  /*0950*/  UMOV UR8, 0x1 ;  /* 0x0000000100087882 */ /* 0x000fe20000000000 */
[----:B------:R-:W-:Y:S01]  /*0960*/  ELECT P0, URZ, PT ;  /* 0x0000000000ff782f */ /* 0x000fe20003800000 */
[----:B------:R-:W-:-:S04]  /*0970*/  UIADD3 UR8, UPT, UPT, -UR8, 0x100000, URZ ;  /* 0x0010000008087890 */ /* 0x000fc8000fffe1ff */
[----:B------:R-:W-:Y:S02]  /*0980*/  USHF.L.U32 UR9, UR8, 0xb, URZ ;  /* 0x0000000b08097899 */ /* 0x000fe400080006ff */
[----:B------:R-:W-:Y:S02]  /*0990*/  USHF.L.U32 UR8, UR8, 0x1, URZ ;  /* 0x0000000108087899 */ /* 0x000fe400080006ff */
[----:B-1----:R-:W-:Y:S02]  /*09a0*/  ULEA UR6, UR6, UR5, 0x18 ;  /* 0x0000000506067291 */ /* 0x002fe4000f8ec0ff */
[----:B------:R-:W-:-:S04]  /*09b0*/  UIADD3 UR4, UPT, UPT, -UR4, 0x100000, URZ ;  /* 0x0010000004047890 */ /* 0x000fc8000fffe1ff */
[----:B------:R-:W-:Y:S02]  /*09c0*/  USHF.L.U32 UR5, UR4, 0xb, URZ ;  /* 0x0000000b04057899 */ /* 0x000fe400080006ff */
[----:B------:R-:W-:Y:S01]  /*09d0*/  USHF.L.U32 UR4, UR4, 0x1, URZ ;  /* 0x0000000104047899 */ /* 0x000fe200080006ff */
[----:B------:R-:W1:Y:S03]  /*09e0*/  FENCE.VIEW.ASYNC.S ;  /* 0x00000000000073c6 */ /* 0x000e660000000000 */
[----:B-1----:R2:W1:Y:S08]  /*09f0*/  SYNCS.EXCH.64 URZ, [UR6+0x60], UR8 ;  /* 0x0000600806ff75b2 */ /* 0x0024700008000100 */
[----:B------:R2:W1:Y:S01]  /*0a00*/  SYNCS.EXCH.64 URZ, [UR6+0x70], UR4 ;  /* 0x0000700406ff75b2 */ /* 0x0004620008000100 */
[----:B------:R2:W1:Y:S01]  /*0a10*/  SYNCS.EXCH.64 URZ, [UR6+0x68], UR8 ;  /* 0x0000680806ff75b2 */ /* 0x0004620008000100 */
[----:B------:R2:W1:Y:S02]  /*0a20*/  SYNCS.EXCH.64 URZ, [UR6+0x78], UR4 ;  /* 0x0000780406ff75b2 */ /* 0x0004640008000100 */
[----:B--2---:R-:W-:Y:S01]  /*0a30*/  NOP ;  /* 0x0000000000007918 */ /* 0x004fe20000000000 */
.L_x_12:
        /* <DEDUP_REMOVED lines=18> */
[----:B------:R2:W1:Y:S01]  /*0b60*/  SYNCS.EXCH.64 URZ, [UR4+0xa0], UR6 ;  /* 0x0000a00604ff75b2 */ /* 0x0004620008000100 */
[----:B------:R2:W1:Y:S01]  /*0b70*/  SYNCS.EXCH.64 URZ, [UR4+0x88], UR8 ;  /* 0x0000880804ff75b2 */ /* 0x0004620008000100 */
[----:B------:R2:W1:Y:S01]  /*0b80*/  SYNCS.EXCH.64 URZ, [UR4+0xa8], UR6 ;  /* 0x0000a80604ff75b2 */ /* 0x0004620008000100 */
[----:B------:R2:W1:Y:S01]  /*0b90*/  SYNCS.EXCH.64 URZ, [UR4+0x90], UR8 ;  /* 0x0000900804ff75b2 */ /* 0x0004620008000100 */
[----:B------:R2:W1:Y:S01]  /*0ba0*/  SYNCS.EXCH.64 URZ, [UR4+0xb0], UR6 ;  /* 0x0000b00604ff75b2 */ /* 0x0004620008000100 */
[----:B------:R2:W1:Y:S01]  /*0bb0*/  SYNCS.EXCH.64 URZ, [UR4+0x98], UR8 ;  /* 0x0000980804ff75b2 */ /* 0x0004620008000100 */
[----:B------:R2:W1:Y:S02]  /*0bc0*/  SYNCS.EXCH.64 URZ, [UR4+0xb8], UR6 ;  /* 0x0000b80604ff75b2 */ /* 0x0004640008000100 */
[----:B--2---:R-:W-:Y:S01]  /*0bd0*/  NOP ;  /* 0x0000000000007918 */ /* 0x004fe20000000000 */
.L_x_13:
[----:B------:R-:W2:Y:S01]  /*0be0*/  SHFL.IDX PT, R2, R148, RZ, 0x1f ;  /* 0x00001fff94027589 */ /* 0x000ea200000e0000 */
[----:B------:R-:W1:Y:S01]  /*0bf0*/  S2UR UR48, SR_CgaCtaId ;  /* 0x00000000003079c3 */ /* 0x000e620000008800 */
[----:B------:R-:W-:Y:S01]  /*0c00*/  NOP ;  /* 0x0000000000007918 */ /* 0x000fe20000000000 */
[----:B--2---:R-:W-:-:S13]  /*0c10*/  ISETP.NE.AND P0, PT, R2, 0x3, PT ;  /* 0x000000030200780c */ /* 0x004fda0003f05270 */
[----:B-1----:R-:W-:Y:S05]  /*0c20*/  @P0 BRA `(.L_x_14) ;  /* 0x0000000000340947 */ /* 0x002fea0003800000 */
[----:B------:R-:W-:Y:S01]  /*0c30*/  UMOV UR4, 0x400 ;  /* 0x0000040000047882 */ /* 0x000fe20000000000 */
[----:B------:R-:W-:Y:S01]  /*0c40*/  UMOV UR6, 0x20 ;  /* 0x0000002000067882 */ /* 0x000fe20000000000 */
[----:B------:R-:W-:Y:S02]  /*0c50*/  ULEA UR4, UR48, UR4, 0x18 ;  /* 0x0000000430047291 */ /* 0x000fe4000f8ec0ff */
[----:B------:R-:W-:-:S04]  /*0c60*/  UIADD3 UR6, UPT, UPT, -UR6, 0x100000, URZ ;  /* 0x0010000006067890 */ /* 0x000fc8000fffe1ff */
[----:B------:R-:W-:Y:S02]  /*0c70*/  USHF.L.U32 UR7, UR6, 0xb, URZ ;  /* 0x0000000b06077899 */ /* 0x000fe400080006ff */
[----:B------:R-:W-:Y:S01]  /*0c80*/  USHF.L.U32 UR6, UR6, 0x1, URZ ;  /* 0x0000000106067899 */ /* 0x000fe200080006ff */
[----:B------:R-:W-:Y:S01]  /*0c90*/  ELECT P0, URZ, PT ;  /* 0x0000000000ff782f */ /* 0x000fe20003800000 */
[----:B------:R-:W1:Y:S10]  /*0ca0*/  FENCE.VIEW.ASYNC.S ;  /* 0x00000000000073c6 */ /* 0x000e740000000000 */
[----:B-1----:R1:W2:Y:S01]  /*0cb0*/  SYNCS.EXCH.64 URZ, [UR4+0xc0], UR6 ;  /* 0x0000c00604ff75b2 */ /* 0x0022a20008000100 */
[----:B------:R1:W1:Y:S01]  /*0cc0*/  SYNCS.EXCH.64 URZ, [UR4+0xd0], UR6 ;  /* 0x0000d00604ff75b2 */ /* 0x0002620008000100 */
[----:B------:R1:W1:Y:S01]  /*0cd0*/  SYNCS.EXCH.64 URZ, [UR4+0xc8], UR6 ;  /* 0x0000c80604ff75b2 */ /* 0x0002620008000100 */
[----:B------:R1:W1:Y:S01]  /*0ce0*/  SYNCS.EXCH.64 URZ, [UR4+0xd8], UR6 ;  /* 0x0000d80604ff75b2 */ /* 0x0002620008000100 */
[----:B------:R-:W-:Y:S01]  /*0cf0*/  NOP ;  /* 0x0000000000007918 */ /* 0x000fe20000000000 */
.L_x_14:
[----:B-1----:R-:W1:Y:S01]  /*0d00*/  LDCU UR4, c[0x0][0x36c] ;  /* 0x00006d80ff0477ac */ /* 0x002e620008000800 */
[----:B------:R-:W-:Y:S01]  /*0d10*/  ISETP.NE.OR P3, PT, R0, 0x2, !P3 ;  /* 0x000000020000780c */ /* 0x000fe20005f65670 */
[----:B------:R-:W-:Y:S01]  /*0d20*/  NOP ;  /* 0x0000000000007918 */ /* 0x000fe20000000000 */
[----:B------:R-:W-:Y:S01]  /*0d30*/  LOP3.LUT R0, R142, 0x1f, RZ, 0xc0, !PT ;  /* 0x0000001f8e007812 */ /* 0x000fe200078ec0ff */
[----:B------:R-:W-:Y:S02]  /*0d40*/  UISETP.NE.AND UP4, UPT, UR22, URZ, UPT ;  /* 0x000000ff1600728c */ /* 0x000fe4000bf85270 */
[----:B-1----:R-:W-:-:S09]  /*0d50*/  UISETP.EQ.U32.AND UP5, UPT, UR4, 0x1, UPT ;  /* 0x000000010400788c */ /* 0x002fd2000bfa2070 */
[----:B------:R-:W-:Y:S05]  /*0d60*/  BRA.U !UP5, `(.L_x_15) ;  /* 0x000000010d087547 */ /* 0x000fea000b800000 */
[----:B--234-:R-:W-:Y:S01]  /*0d70*/  UCGABAR_ARV ;  /* 0x00000000000079c7 */ /* 0x01cfe20008000000 */
[----:B------:R-:W-:Y:S05]  /*0d80*/  BRA `(.L_x_16) ;  /* 0x0000000000047947 */ /* 0x000fea0003800000 */
.L_x_15:
[----:B--234-:R-:W-:Y:S01]  /*0d90*/  NOP ;  /* 0x0000000000007918 */ /* 0x01cfe20000000000 */
.L_x_16:
[----:B------:R-:W1:Y:S01]  /*0da0*/  S2UR UR7, SR_CTAID.X ;  /* 0x00000000000779c3 */ /* 0x000e620000002500 */
[----:B------:R-:W-:-:S05]  /*0db0*/  CS2R.32 R3, SR_CgaSize ;  /* 0x0000000000037805 */ /* 0x000fca0000008a00 */
[----:B------:R-:W-:-:S05]  /*0dc0*/  IMAD R3, R3, -0xa0, RZ ;  /* 0xffffff6003037824 */ /* 0x000fca00078e02ff */
[----:B------:R-:W-:-:S14]  /*0dd0*/  R2UR UR5, R3 ;  /* 0x00000000030572ca */ /* 0x000fdc00000e0000 */
[----:B------:R-:W2:Y:S01]  /*0de0*/  LDCU UR5, c[0x0][UR5+0x2b0] ;  /* 0x00005600050577ac */ /* 0x000ea20008000800 */
[----:B------:R-:W-:-:S05]  /*0df0*/  CS2R.32 R3, SR_CgaSize ;  /* 0x0000000000037805 */ /* 0x000fca0000008a00 */
[----:B------:R-:W-:-:S05]  /*0e00*/  IMAD R3, R3, -0xa0, RZ ;  /* 0xffffff6003037824 */ /* 0x000fca00078e02ff */
[----:B------:R-:W-:-:S14]  /*0e10*/  R2UR UR4, R3 ;  /* 0x00000000030472ca */ /* 0x000fdc00000e0000 */
[----:B------:R-:W3:Y:S01]  /*0e20*/  LDCU UR4, c[0x0][UR4+0x2b4] ;  /* 0x00005680040477ac */ /* 0x000ee20008000800 */
[----:B------:R-:W4:Y:S01]  /*0e30*/  S2UR UR8, SR_CTAID.Y ;  /* 0x00000000000879c3 */ /* 0x000f220000002600 */
[----:B------:R-:W3:Y:S01]  /*0e40*/  LDCU UR23, c[0x0][0xb24] ;  /* 0x00016480ff1777ac */ /* 0x000ee20008000800 */
[----:B------:R-:W-:-:S05]  /*0e50*/  CS2R.32 R3, SR_CgaSize ;  /* 0x0000000000037805 */ /* 0x000fca0000008a00 */
[----:B------:R-:W-:-:S05]  /*0e60*/  IMAD R3, R3, -0xa0, RZ ;  /* 0xffffff6003037824 */ /* 0x000fca00078e02ff */
[----:B------:R-:W-:-:S14]  /*0e70*/  R2UR UR60, R3 ;  /* 0x00000000033c72ca */ /* 0x000fdc00000e0000 */
[----:B------:R-:W3:Y:S01]  /*0e80*/  LDCU UR60, c[0x0][UR60+0x2a0] ;  /* 0x000054003c3c77ac */ /* 0x000ee20008000800 */
[----:B------:R-:W1:Y:S01]  /*0e90*/  S2UR UR36, SR_CTAID.Z ;  /* 0x00000000002479c3 */ /* 0x000e620000002700 */
[----:B------:R-:W-:-:S05]  /*0ea0*/  CS2R.32 R3, SR_CgaSize ;  /* 0x0000000000037805 */ /* 0x000fca0000008a00 */
[----:B------:R-:W-:-:S05]  /*0eb0*/  IMAD R3, R3, -0xa0, RZ ;  /* 0xffffff6003037824 */ /* 0x000fca00078e02ff */
[----:B------:R-:W-:-:S14]  /*0ec0*/  R2UR UR57, R3 ;  /* 0x00000000033972ca */ /* 0x000fdc00000e0000 */
[----:B------:R-:W3:Y:S01]  /*0ed0*/  LDCU UR57, c[0x0][UR57+0x2a4] ;  /* 0x00005480393977ac */ /* 0x000ee20008000800 */
[----:B------:R-:W3:Y:S01]  /*0ee0*/  LDCU UR40, c[0x0][0xb24] ;  /* 0x00016480ff2877ac */ /* 0x000ee20008000800 */
[----:B-1----:R-:W-:Y:S01]  /*0ef0*/  I2FP.F32.U32 R3, UR7 ;  /* 0x0000000700037c45 */ /* 0x002fe20008201000 */
[----:B------:R-:W1:Y:S04]  /*0f00*/  LDCU UR26, c[0x0][0xb30] ;  /* 0x00016600ff1a77ac */ /* 0x000e680008000800 */
[----:B--2---:R-:W-:Y:S01]  /*0f10*/  FMUL R3, R3, UR5 ;  /* 0x0000000503037c20 */ /* 0x004fe20008400000 */
[----:B------:R-:W-:Y:S01]  /*0f20*/  USHF.L.U32 UR24, UR48, 0xd, URZ ;  /* 0x0000000d30187899 */ /* 0x000fe200080006ff */
[----:B----4-:R-:W-:Y:S01]  /*0f30*/  I2FP.F32.U32 R2, UR8 ;  /* 0x0000000800027c45 */ /* 0x010fe20008201000 */
[----:B---3--:R-:W-:-:S03]  /*0f40*/  UISETP.GE.AND UP2, UPT, UR23, 0x1, UPT ;  /* 0x000000011700788c */ /* 0x008fc6000bf46270 */
[----:B------:R-:W2:Y:S01]  /*0f50*/  F2I.U32.TRUNC.NTZ R3, R3 ;  /* 0x0000000300037305 */ /* 0x000ea2000020f000 */
[----:B------:R-:W-:Y:S01]  /*0f60*/  UMOV UR46, UR7 ;  /* 0x00000007002e7c82 */ /* 0x000fe20008000000 */
[----:B------:R-:W-:Y:S01]  /*0f70*/  FMUL R2, R2, UR4 ;  /* 0x0000000402027c20 */ /* 0x000fe20008400000 */
[----:B------:R-:W-:-:S05]  /*0f80*/  UMOV UR45, UR8 ;  /* 0x00000008002d7c82 */ /* 0x000fca0008000000 */
[----:B------:R-:W3:Y:S01]  /*0f90*/  F2I.U32.TRUNC.NTZ R2, R2 ;  /* 0x0000000200027305 */ /* 0x000ee2000020f000 */
[----:B--2---:R-:W-:Y:S02]  /*0fa0*/  R2UR UR4, R3 ;  /* 0x00000000030472ca */ /* 0x004fe400000e0000 */
[----:B---3--:R-:W-:Y:S02]  /*0fb0*/  R2UR UR6, R2 ;  /* 0x00000000020672ca */ /* 0x008fe400000e0000 */
[----:B------:R-:W-:-:S09]  /*0fc0*/  PRMT R2, RZ, 0x7610, R2 ;  /* 0x00007610ff027816 */ /* 0x000fd20000000002 */
[----:B------:R-:W-:-:S04]  /*0fd0*/  UIADD3 UR5, UPT, UPT, -UR4, URZ, URZ ;  /* 0x000000ff04057290 */ /* 0x000fc8000fffe1ff */
[----:B------:R-:W-:Y:S02]  /*0fe0*/  UIMAD UR60, UR60, UR5, UR7 ;  /* 0x000000053c3c72a4 */ /* 0x000fe4000f8e0207 */
[----:B------:R-:W-:-:S04]  /*0ff0*/  UIADD3 UR4, UPT, UPT, -UR6, URZ, URZ ;  /* 0x000000ff06047290 */ /* 0x000fc8000fffe1ff */
[----:B------:R-:W-:Y:S01]  /*1000*/  UIMAD UR57, UR57, UR4, UR8 ;  /* 0x00000004393972a4 */ /* 0x000fe2000f8e0208 */
[----:B-1----:R-:W-:Y:S11]  /*1010*/  BRA.U UP4, `(.L_x_17) ;  /* 0x0000000104247547 */ /* 0x002ff6000b800000 */
[----:B------:R-:W-:Y:S02]  /*1020*/  UISETP.NE.AND UP0, UPT, UR57, URZ, UPT ;  /* 0x000000ff3900728c */ /* 0x000fe4000bf05270 */
[----:B------:R-:W-:Y:S02]  /*1030*/  UISETP.NE.AND UP1, UPT, UR57, 0x1, UPT ;  /* 0x000000013900788c */ /* 0x000fe4000bf25270 */
[----:B------:R-:W-:Y:S02]  /*1040*/  UISETP.EQ.OR UP0, UPT, UR60, URZ, !UP0 ;  /* 0x000000ff3c00728c */ /* 0x000fe4000c702670 */
[----:B------:R-:W-:Y:S02]  /*1050*/  USEL UR4, URZ, 0x2, UP1 ;  /* 0x00000002ff047887 */ /* 0x000fe40008800000 */
[----:B------:R-:W-:Y:S02]  /*1060*/  USEL UR5, URZ, 0x1, !UP0 ;  /* 0x00000001ff057887 */ /* 0x000fe4000c000000 */
[----:B------:R-:W-:-:S04]  /*1070*/  UISETP.NE.AND UP0, UPT, UR60, URZ, UPT ;  /* 0x000000ff3c00728c */ /* 0x000fc8000bf05270 */
[----:B------:R-:W-:-:S04]  /*1080*/  USEL UR4, UR4, 0x2, UP0 ;  /* 0x0000000204047887 */ /* 0x000fc80008000000 */
[----:B------:R-:W-:-:S06]  /*1090*/  UIADD3 UR4, UPT, UPT, UR5, UR4, URZ ;  /* 0x0000000405047290 */ /* 0x000fcc000fffe0ff */
[----:B------:R-:W-:Y:S02]  /*10a0*/  MOV R2, UR4 ;  /* 0x0000000400027c02 */ /* 0x000fe40008000f00 */
.L_x_17:
[----:B------:R-:W-:Y:S05]  /*10b0*/  BRA.U !UP2, `(.L_x_18) ;  /* 0x000000010ad47547 */ /* 0x000fea000b800000 */
[----:B------:R-:W1:Y:S01]  /*10c0*/  LDCU.128 UR12, c[0x0][0xb10] ;  /* 0x00016200ff0c77ac */ /* 0x000e620008000c00 */
[----:B------:R-:W2:Y:S01]  /*10d0*/  LDCU UR6, c[0x0][0x370] ;  /* 0x00006e00ff0677ac */ /* 0x000ea20008000800 */
[----:B------:R-:W3:Y:S01]  /*10e0*/  LDCU UR5, c[0x0][0x374] ;  /* 0x00006e80ff0577ac */ /* 0x000ee20008000800 */
[----:B------:R-:W4:Y:S01]  /*10f0*/  LDCU UR25, c[0x0][0xb0c] ;  /* 0x00016180ff1977ac */ /* 0x000f220008000800 */
[----:B------:R-:W4:Y:S01]  /*1100*/  LDCU UR4, c[0x0][0xb20] ;  /* 0x00016400ff0477ac */ /* 0x000f220008000800 */
[----:B------:R-:W4:Y:S01]  /*1110*/  LDCU.64 UR8, c[0x0][0xb28] ;  /* 0x00016500ff0877ac */ /* 0x000f220008000a00 */
[----:B-1----:R-:W-:Y:S02]  /*1120*/  UISETP.NE.AND UP0, UPT, UR14, 0x1, UPT ;  /* 0x000000010e00788c */ /* 0x002fe4000bf05270 */
[----:B---3--:R-:W-:Y:S02]  /*1130*/  UIMAD.WIDE.U32 UR10, UR5, UR15, URZ ;  /* 0x0000000f050a72a5 */ /* 0x008fe4000f8e00ff */
[----:B--2---:R-:W-:-:S02]  /*1140*/  UIMAD.WIDE.U32 UR18, UR6, UR12, URZ ;  /* 0x0000000c061272a5 */ /* 0x004fc4000f8e00ff */
[----:B----4-:R-:W-:Y:S02]  /*1150*/  UISETP.NE.AND UP1, UPT, UR25, 0x1, UPT ;  /* 0x000000011900788c */ /* 0x010fe4000bf25270 */
[----:B------:R-:W-:Y:S01]  /*1160*/  UISETP.NE.AND UP2, UPT, UR23, 0x1, UPT ;  /* 0x000000011700788c */ /* 0x000fe2000bf45270 */
[----:B------:R-:W-:Y:S02]  /*1170*/  UMOV UR10, UR11 ;  /* 0x0000000b000a7c82 */ /* 0x000fe40008000000 */
[----:B------:R-:W-:Y:S01]  /*1180*/  UMOV UR18, UR19 ;  /* 0x0000001300127c82 */ /* 0x000fe20008000000 */
[----:B------:R-:W-:Y:S02]  /*1190*/  @UP0 USHF.R.U32.HI UR5, URZ, UR4, UR10 ;  /* 0x00000004ff050299 */ /* 0x000fe4000801160a */
[----:B------:R-:W-:Y:S02]  /*11a0*/  UIMAD.WIDE.U32 UR20, UR45, UR15, URZ ;  /* 0x0000000f2d1472a5 */ /* 0x000fe4000f8e00ff */
[----:B------:R-:W-:-:S02]  /*11b0*/  UIMAD.WIDE.U32 UR10, UR5, UR8, URZ ;  /* 0x00000008050a72a5 */ /* 0x000fc4000f8e00ff */
[----:B------:R-:W-:Y:S02]  /*11c0*/  @UP1 USHF.R.U32.HI UR6, URZ, UR13, UR18 ;  /* 0x0000000dff061299 */ /* 0x000fe40008011612 */
[----:B------:R-:W-:Y:S02]  /*11d0*/  UIMAD.WIDE.U32 UR16, UR46, UR12, URZ ;  /* 0x0000000c2e1072a5 */ /* 0x000fe4000f8e00ff */
[----:B------:R-:W-:Y:S01]  /*11e0*/  UIMAD.WIDE.U32 UR18, UR6, UR8, URZ ;  /* 0x00000008061272a5 */ /* 0x000fe2000f8e00ff */
[----:B------:R-:W-:Y:S01]  /*11f0*/  UMOV UR20, UR21 ;  /* 0x0000001500147c82 */ /* 0x000fe20008000000 */
[----:B------:R-:W-:Y:S01]  /*1200*/  UMOV UR10, UR11 ;  /* 0x0000000b000a7c82 */ /* 0x000fe20008000000 */
[----:B------:R-:W-:Y:S02]  /*1210*/  USHF.R.U32.HI UR20, URZ, UR4, UR20 ;  /* 0x00000004ff147299 */ /* 0x000fe40008011614 */
[----:B------:R-:W-:Y:S02]  /*1220*/  @UP2 USHF.R.U32.HI UR5, URZ, UR9, UR10 ;  /* 0x00000009ff052299 */ /* 0x000fe4000801160a */
[----:B------:R-:W-:Y:S01]  /*1230*/  UMOV UR7, UR19 ;  /* 0x0000001300077c82 */ /* 0x000fe20008000000 */
[----:B------:R-:W-:Y:S01]  /*1240*/  UMOV UR16, UR17 ;  /* 0x0000001100107c82 */ /* 0x000fe20008000000 */
[----:B------:R-:W-:-:S02]  /*1250*/  @UP2 USHF.R.U32.HI UR6, URZ, UR9, UR7 ;  /* 0x00000009ff062299 */ /* 0x000fc40008011607 */
[----:B------:R-:W-:Y:S02]  /*1260*/  USHF.R.U32.HI UR13, URZ, UR13, UR16 ;  /* 0x0000000dff0d7299 */ /* 0x000fe40008011610 */
[----:B------:R-:W-:Y:S02]  /*1270*/  USEL UR4, UR45, UR20, !UP0 ;  /* 0x000000142d047287 */ /* 0x000fe4000c000000 */
[----:B------:R-:W-:Y:S02]  /*1280*/  UIMAD UR7, UR5, UR23, URZ ;  /* 0x00000017050772a4 */ /* 0x000fe4000f8e02ff */
[----:B------:R-:W-:Y:S02]  /*1290*/  USEL UR5, UR46, UR13, !UP1 ;  /* 0x0000000d2e057287 */ /* 0x000fe4000c800000 */
[----:B------:R-:W-:Y:S02]  /*12a0*/  UIMAD UR12, UR6, UR23, URZ ;  /* 0x00000017060c72a4 */ /* 0x000fe4000f8e02ff */
[----:B------:R-:W-:-:S02]  /*12b0*/  UISETP.GE.AND UP0, UPT, UR4, UR7, UPT ;  /* 0x000000070400728c */ /* 0x000fc4000bf06270 */
[----:B------:R-:W-:Y:S02]  /*12c0*/  UIMAD.WIDE.U32 UR10, UR4, UR8, URZ ;  /* 0x00000008040a72a5 */ /* 0x000fe4000f8e00ff */
[----:B------:R-:W-:Y:S02]  /*12d0*/  UISETP.GE.OR UP0, UPT, UR5, UR12, UP0 ;  /* 0x0000000c0500728c */ /* 0x000fe40008706670 */
[----:B------:R-:W-:Y:S02]  /*12e0*/  UIMAD.WIDE.U32 UR12, UR5, UR8, URZ ;  /* 0x00000008050c72a5 */ /* 0x000fe4000f8e00ff */
[----:B------:R-:W-:Y:S01]  /*12f0*/  UIADD3 UR10, UPT, UPT, -UR4, URZ, URZ ;  /* 0x000000ff040a7290 */ /* 0x000fe2000fffe1ff */
[----:B------:R-:W-:Y:S01]  /*1300*/  UMOV UR8, UR11 ;  /* 0x0000000b00087c82 */ /* 0x000fe20008000000 */
[----:B------:R-:W-:Y:S02]  /*1310*/  UIADD3 UR11, UPT, UPT, -UR5, URZ, URZ ;  /* 0x000000ff050b7290 */ /* 0x000fe4000fffe1ff */
[----:B------:R-:W-:-:S03]  /*1320*/  USHF.R.U32.HI UR8, URZ, UR9, UR8 ;  /* 0x00000009ff087299 */ /* 0x000fc60008011608 */
[----:B------:R-:W-:Y:S01]  /*1330*/  @!UP0 UMOV UR7, UR13 ;  /* 0x0000000d00078c82 */ /* 0x000fe20008000000 */
[----:B------:R-:W-:Y:S02]  /*1340*/  UIMAD UR45, UR14, UR10, UR45 ;  /* 0x0000000a0e2d72a4 */ /* 0x000fe4000f8e022d */
[----:B------:R-:W-:Y:S02]  /*1350*/  USEL UR8, UR4, UR8, !UP2 ;  /* 0x0000000804087287 */ /* 0x000fe4000d000000 */
[----:B------:R-:W-:Y:S02]  /*1360*/  @!UP0 USHF.R.U32.HI UR7, URZ, UR9, UR7 ;  /* 0x00000009ff078299 */ /* 0x000fe40008011607 */
[----:B------:R-:W-:Y:S02]  /*1370*/  UIADD3 UR9, UPT, UPT, -UR8, URZ, URZ ;  /* 0x000000ff08097290 */ /* 0x000fe4000fffe1ff */
[----:B------:R-:W-:Y:S02]  /*1380*/  @!UP0 USEL UR7, UR5, UR7, !UP2 ;  /* 0x0000000705078287 */ /* 0x000fe4000d000000 */
[----:B------:R-:W-:-:S02]  /*1390*/  UIMAD UR9, UR23, UR9, UR4 ;  /* 0x00000009170972a4 */ /* 0x000fc4000f8e0204 */
[----:B------:R-:W-:Y:S02]  /*13a0*/  @!UP0 UIADD3 UR8, UPT, UPT, UR8, -UR7, URZ ;  /* 0x8000000708088290 */ /* 0x000fe4000fffe0ff */
[----:B------:R-:W-:Y:S02]  /*13b0*/  @!UP0 UIMAD UR6, UR9, UR6, UR7 ;  /* 0x00000006090682a4 */ /* 0x000fe4000f8e0207 */
[----:B------:R-:W-:Y:S02]  /*13c0*/  @!UP0 UIMAD UR4, UR8, UR23, UR5 ;  /* 0x00000017080482a4 */ /* 0x000fe4000f8e0205 */
[----:B------:R-:W-:Y:S02]  /*13d0*/  UIMAD UR46, UR25, UR11, UR46 ;  /* 0x0000000b192e72a4 */ /* 0x000fe4000f8e022e */
[----:B------:R-:W-:Y:S01]  /*13e0*/  UIMAD UR45, UR4, UR14, UR45 ;  /* 0x0000000e042d72a4 */ /* 0x000fe2000f8e022d */
[----:B------:R-:W-:Y:S02]  /*13f0*/  @!UP0 UMOV UR5, UR6 ;  /* 0x0000000600058c82 */ /* 0x000fe40008000000 */
[----:B------:R-:W-:-:S12]  /*1400*/  UIMAD UR46, UR5, UR25, UR46 ;  /* 0x00000019052e72a4 */ /* 0x000fd8000f8e022e */
.L_x_18:
[----:B------:R-:W-:Y:S02]  /*1410*/  UISETP.NE.AND UP1, UPT, UR26, 0x1, UPT ;  /* 0x000000011a00788c */ /* 0x000fe4000bf25270 */
[----:B------:R-:W-:Y:S02]  /*1420*/  UISETP.NE.AND UP0, UPT, UR22, 0x2, UPT ;  /* 0x000000021600788c */ /* 0x000fe4000bf05270 */
[----:B------:R-:W-:-:S05]  /*1430*/  ULOP3.LUT UR24, UR24, 0x2000, URZ, 0xc0, !UPT ;  /* 0x0000200018187892 */ /* 0x000fca000f8ec0ff */
[----:B------:R-:W-:Y:S07]  /*1440*/  BRA.U UP1, `(.L_x_19) ;  /* 0x0000000101447547 */ /* 0x000fee000b800000 */
[----:B------:R-:W1:Y:S01]  /*1450*/  LDCU.128 UR8, c[0x0][0xb10] ;  /* 0x00016200ff0877ac */ /* 0x000e620008000c00 */
[----:B------:R-:W2:Y:S01]  /*1460*/  LDCU UR12, c[0x0][0xb0c] ;  /* 0x00016180ff0c77ac */ /* 0x000ea20008000800 */
[----:B------:R-:W3:Y:S01]  /*1470*/  LDCU UR13, c[0x0][0xb20] ;  /* 0x00016400ff0d77ac */ /* 0x000ee20008000800 */
[----:B-1----:R-:W-:Y:S02]  /*1480*/  UIMAD.WIDE.U32 UR6, UR46, UR8, URZ ;  /* 0x000000082e0672a5 */ /* 0x002fe4000f8e00ff */
[----:B------:R-:W-:Y:S02]  /*1490*/  UIMAD.WIDE.U32 UR4, UR45, UR11, URZ ;  /* 0x0000000b2d0472a5 */ /* 0x000fe4000f8e00ff */
[----:B--2---:R-:W-:Y:S02]  /*14a0*/  UISETP.NE.AND UP2, UPT, UR12, 0x1, UPT ;  /* 0x000000010c00788c */ /* 0x004fe4000bf45270 */
[----:B------:R-:W-:Y:S01]  /*14b0*/  UISETP.NE.AND UP1, UPT, UR10, 0x1, UPT ;  /* 0x000000010a00788c */ /* 0x000fe2000bf25270 */
[----:B------:R-:W-:-:S02]  /*14c0*/  UMOV UR6, UR7 ;  /* 0x0000000700067c82 */ /* 0x000fc40008000000 */
[----:B------:R-:W-:Y:S01]  /*14d0*/  UMOV UR4, UR5 ;  /* 0x0000000500047c82 */ /* 0x000fe20008000000 */
[----:B------:R-:W-:Y:S02]  /*14e0*/  USHF.R.U32.HI UR6, URZ, UR9, UR6 ;  /* 0x00000009ff067299 */ /* 0x000fe40008011606 */
[----:B---3--:R-:W-:Y:S02]  /*14f0*/  USHF.R.U32.HI UR4, URZ, UR13, UR4 ;  /* 0x0000000dff047299 */ /* 0x008fe40008011604 */
[----:B------:R-:W-:Y:S02]  /*1500*/  USEL UR5, UR46, UR6, !UP2 ;  /* 0x000000062e057287 */ /* 0x000fe4000d000000 */
[----:B------:R-:W-:-:S04]  /*1510*/  USEL UR4, UR45, UR4, !UP1 ;  /* 0x000000042d047287 */ /* 0x000fc8000c800000 */
[----:B------:R-:W-:Y:S02]  /*1520*/  UIADD3 UR6, UPT, UPT, UR5, -UR4, URZ ;  /* 0x8000000405067290 */ /* 0x000fe4000fffe0ff */
[----:B------:R-:W-:Y:S02]  /*1530*/  UIADD3 UR4, UPT, UPT, -UR5, UR4, URZ ;  /* 0x0000000405047290 */ /* 0x000fe4000fffe1ff */
[----:B------:R-:W-:Y:S02]  /*1540*/  UIMAD UR45, UR6, UR10, UR45 ;  /* 0x0000000a062d72a4 */ /* 0x000fe4000f8e022d */
[----:B------:R-:W-:-:S12]  /*1550*/  UIMAD UR46, UR4, UR12, UR46 ;  /* 0x0000000c042e72a4 */ /* 0x000fd8000f8e022e */
.L_x_19:
[----:B------:R-:W-:Y:S05]  /*1560*/  BRA.U !UP5, `(.L_x_20) ;  /* 0x000000010d0c7547 */ /* 0x000fea000b800000 */
[----:B------:R-:W-:Y:S01]  /*1570*/  UCGABAR_WAIT ;  /* 0x0000000000007dc7 */ /* 0x000fe20008000000 */
[----:B------:R-:W-:Y:S01]  /*1580*/  CCTL.IVALL ;  /* 0x00000000ff00798f */ /* 0x000fe20002000000 */
[----:B------:R-:W-:Y:S05]  /*1590*/  BRA `(.L_x_21) ;  /* 0x0000000000047947 */ /* 0x000fea0003800000 */
.L_x_20:
[----:B------:R-:W-:Y:S06]  /*15a0*/  BAR.SYNC.DEFER_BLOCKING 0x0 ;  /* 0x0000000000007b1d */ /* 0x000fec0000010000 */
.L_x_21:
[----:B------:R-:W-:Y:S05]  /*15b0*/  BRA.U UP0, `(.L_x_22) ;  /* 0x0000001100bc7547 */ /* 0x000fea000b800000 */
[----:B------:R-:W1:Y:S01]  /*15c0*/  LDCU UR6, c[0x0][0x38c] ;  /* 0x00007180ff0677ac */ /* 0x000e620008000800 */
[----:B------:R-:W-:Y:S01]  /*15d0*/  PLOP3.LUT P1, PT, PT, PT, UP3, 0x80, 0x8 ;  /* 0x000000000008781c */ /* 0x000fe20003f2f038 */
[----:B------:R-:W-:Y:S01]  /*15e0*/  IMAD.MOV.U32 R12, RZ, RZ, 0x1 ;  /* 0x00000001ff0c7424 */ /* 0x000fe200078e00ff */
[----:B------:R-:W-:Y:S01]  /*15f0*/  ISETP.EQ.OR P2, PT, R0, RZ, P3 ;  /* 0x000000ff0000720c */ /* 0x000fe20001f42670 */
[----:B------:R-:W-:Y:S01]  /*1600*/  UISETP.NE.AND UP1, UPT, UR22, URZ, UPT ;  /* 0x000000ff1600728c */ /* 0x000fe2000bf25270 */
[----:B------:R-:W-:Y:S02]  /*1610*/  PLOP3.LUT P1, PT, P1, PT, PT, 0x8, 0x80 ;  /* 0x000000000080781c */ /* 0x000fe40000f2e170 */
[----:B------:R-:W-:Y:S01]  /*1620*/  CS2R R10, SRZ ;  /* 0x00000000000a7805 */ /* 0x000fe2000001ff00 */
[----:B------:R-:W-:Y:S01]  /*1630*/  IMAD.MOV.U32 R9, RZ, RZ, RZ ;  /* 0x000000ffff097224 */ /* 0x000fe200078e00ff */
[----:B------:R-:W2:Y:S01]  /*1640*/  LDCU UR39, c[0x0][0x370] ;  /* 0x00006e00ff2777ac */ /* 0x000ea20008000800 */
[----:B------:R-:W-:Y:S01]  /*1650*/  IMAD.MOV.U32 R8, RZ, RZ, 0x1 ;  /* 0x00000001ff087424 */ /* 0x000fe200078e00ff */
[----:B------:R-:W3:Y:S01]  /*1660*/  LDCU.64 UR28, c[0x0][0x348] ;  /* 0x00006900ff1c77ac */ /* 0x000ee20008000a00 */
[----:B------:R-:W-:-:S02]  /*1670*/  USHF.R.U32.HI UR44, URZ, 0x7, UR24 ;  /* 0x00000007ff2c7899 */ /* 0x000fc40008011618 */
[----:B-1----:R-:W-:Y:S02]  /*1680*/  UIADD3 UR5, UPT, UPT, UR6, 0x7f, URZ ;  /* 0x0000007f06057890 */ /* 0x002fe4000fffe0ff */
[----:B------:R-:W-:Y:S02]  /*1690*/  UIADD3 UR47, UPT, UPT, UR6, 0xfe, URZ ;  /* 0x000000fe062f7890 */ /* 0x000fe4000fffe0ff */
[----:B------:R-:W-:Y:S01]  /*16a0*/  USHF.R.S32.HI UR4, URZ, 0x1f, UR5 ;  /* 0x0000001fff047899 */ /* 0x000fe20008011405 */
[----:B------:R-:W1:Y:S03]  /*16b0*/  LDCU UR38, c[0x0][0x374] ;  /* 0x00006e80ff2677ac */ /* 0x000e660008000800 */
[----:B------:R-:W-:Y:S02]  /*16c0*/  ULEA.HI UR4, UR4, UR5, URZ, 0x7 ;  /* 0x0000000504047291 */ /* 0x000fe4000f8f38ff */
[----:B------:R-:W-:-:S02]  /*16d0*/  USEL UR25, UR34, 0x2, UP1 ;  /* 0x0000000222197887 */ /* 0x000fc40008800000 */
[----:B------:R-:W-:Y:S02]  /*16e0*/  USHF.R.S32.HI UR42, URZ, 0x7, UR4 ;  /* 0x00000007ff2a7899 */ /* 0x000fe40008011404 */
[----:B------:R-:W-:Y:S02]  /*16f0*/  UIADD3 UR4, UPT, UPT, UR6, -0x1, URZ ;  /* 0xffffffff06047890 */ /* 0x000fe4000fffe0ff */
[----:B------:R-:W-:Y:S02]  /*1700*/  UISETP.LT.U32.AND UP0, UPT, UR42, 0x4, UPT ;  /* 0x000000042a00788c */ /* 0x000fe4000bf01070 */
[----:B------:R-:W-:Y:S02]  /*1710*/  UISETP.GE.U32.AND UP2, UPT, UR4, -0xff, UPT ;  /* 0xffffff010400788c */ /* 0x000fe4000bf46070 */
[----:B------:R-:W-:Y:S01]  /*1720*/  USEL UR41, UR42, 0x4, UP0 ;  /* 0x000000042a297887 */ /* 0x000fe20008000000 */
[----:B------:R-:W-:-:S03]  /*1730*/  UMOV UR5, URZ ;  /* 0x000000ff00057c82 */ /* 0x000fc60008000000 */
[----:B------:R-:W-:Y:S02]  /*1740*/  UIADD3 UR21, UPT, UPT, UR41, -0x1, URZ ;  /* 0xffffffff29157890 */ /* 0x000fe4000fffe0ff */
[----:B------:R-:W-:-:S03]  /*1750*/  UIADD3 UR43, UPT, UPT, UR42, -UR41, URZ ;  /* 0x800000292a2b7290 */ /* 0x000fc6000fffe0ff */
[----:B------:R-:W-:-:S04]  /*1760*/  @UP2 UIADD3 UR21, UPT, UPT, UR41, URZ, URZ ;  /* 0x000000ff29152290 */ /* 0x000fc8000fffe0ff */
[----:B-123--:R-:W-:-:S12]  /*1770*/  UIADD3 UR21, UPT, UPT, UR21, 0x1, URZ ;  /* 0x0000000115157890 */ /* 0x00efd8000fffe0ff */
.L_x_42:
[----:B------:R-:W-:Y:S01]  /*1780*/  UISETP.NE.AND UP0, UPT, UR48, URZ, UPT ;  /* 0x000000ff3000728c */ /* 0x000fe2000bf05270 */
[----:B------:R-:W1:Y:S08]  /*1790*/  S2UR UR48, SR_CgaCtaId ;  /* 0x00000000003079c3 */ /* 0x000e700000008800 */
[----:B------:R-:W-:Y:S05]  /*17a0*/  BRA.U UP0, `(.L_x_23) ;  /* 0x0000000100347547 */ /* 0x000fea000b800000 */
[----:B------:R-:W2:Y:S01]  /*17b0*/  S2R R0, SR_CgaCtaId ;  /* 0x0000000000007919 */ /* 0x000ea20000008800 */
[----:B------:R-:W-:-:S04]  /*17c0*/  MOV R2, 0x400 ;  /* 0x0000040000027802 */ /* 0x000fc80000000f00 */
[----:B--2---:R-:W-:Y:S02]  /*17d0*/  LEA R0, R0, R2, 0x18 ;  /* 0x0000000200007211 */ /* 0x004fe400078ec0ff */
[----:B------:R-:W-:-:S03]  /*17e0*/  SHF.L.U32 R2, R8, 0x1f, RZ ;  /* 0x0000001f08027819 */ /* 0x000fc600000006ff */
[----:B------:R-:W-:-:S04]  /*17f0*/  IMAD R0, R9, 0x8, R0 ;  /* 0x0000000809007824 */ /* 0x000fc800078e0200 */
[----:B------:R-:W2:Y:S02]  /*1800*/  SYNCS.PHASECHK.TRANS64.TRYWAIT P0, [R0+URZ+0xd0], R2 ;  /* 0x0000d002000075a7 */ /* 0x000ea400080011ff */
[----:B--2---:R-:W-:Y:S05]  /*1810*/  @!P0 BRA `(.L_x_24) ;  /* 0x0000005800248947 */ /* 0x004fea0003800000 */
.L_x_102:
[----:B------:R-:W-:Y:S01]  /*1820*/  VIADD R9, R9, 0x1 ;  /* 0x0000000109097836 */ /* 0x000fe20000000000 */
[----:B------:R2:W-:Y:S04]  /*1830*/  SYNCS.ARRIVE.TRANS64.A1T0 RZ, [R0+URZ+0xc0], RZ ;  /* 0x0000c0ff00ff79a7 */ /* 0x0005e800081000ff */
[----:B------:R-:W-:-:S04]  /*1840*/  ISETP.NE.AND P0, PT, R9, 0x2, PT ;  /* 0x000000020900780c */ /* 0x000fc80003f05270 */
[----:B------:R-:W-:Y:S02]  /*1850*/  SEL R9, R9, RZ, P0 ;  /* 0x000000ff09097207 */ /* 0x000fe40000000000 */
[----:B--2---:R-:W-:-:S04]  /*1860*/  SEL R0, RZ, 0x1, P0 ;  /* 0x00000001ff007807 */ /* 0x004fc80000000000 */
[----:B------:R-:W-:-:S07]  /*1870*/  LOP3.LUT R8, R8, R0, RZ, 0x3c, !PT ;  /* 0x0000000008087212 */ /* 0x000fce00078e3cff */
.L_x_23:
[----:B------:R-:W-:Y:S01]  /*1880*/  UMOV UR6, 0x400 ;  /* 0x0000040000067882 */ /* 0x000fe20000000000 */
[----:B------:R-:W-:Y:S01]  /*1890*/  SHF.L.U32 R0, R12, 0x1f, RZ ;  /* 0x0000001f0c007819 */ /* 0x000fe200000006ff */
[----:B-1----:R-:W-:Y:S02]  /*18a0*/  ULEA UR6, UR48, UR6, 0x18 ;  /* 0x0000000630067291 */ /* 0x002fe4000f8ec0ff */
[----:B------:R-:W-:Y:S02]  /*18b0*/  UISETP.GE.U32.AND UP0, UPT, UR47, 0xff, UPT ;  /* 0x000000ff2f00788c */ /* 0x000fe4000bf06070 */
[----:B------:R-:W-:Y:S02]  /*18c0*/  ULEA UR4, UR5, UR6, 0x3 ;  /* 0x0000000605047291 */ /* 0x000fe4000f8e18ff */
[----:B------:R-:W-:Y:S02]  /*18d0*/  USHF.L.U32 UR11, UR45, 0x6, URZ ;  /* 0x000000062d0b7899 */ /* 0x000fe400080006ff */
[----:B------:R-:W-:Y:S01]  /*18e0*/  ULEA UR35, UR46, UR44, 0x7 ;  /* 0x0000002c2e237291 */ /* 0x000fe2000f8e38ff */
[----:B------:R-:W-:-:S04]  /*18f0*/  UMOV UR13, URZ ;  /* 0x000000ff000d7c82 */ /* 0x000fc80008000000 */
[----:B------:R1:W2:Y:S01]  /*1900*/  SYNCS.PHASECHK.TRANS64.TRYWAIT P0, [UR4+0x20], R0 ;  /* 0x00002000ff0075a7 */ /* 0x0002a20008001104 */
[----:B------:R-:W-:Y:S06]  /*1910*/  BRA.U !UP0, `(.L_x_25) ;  /* 0x0000000108bc7547 */ /* 0x000fec000b800000 */
[----:B------:R-:W-:Y:S01]  /*1920*/  UMOV UR7, URZ ;  /* 0x000000ff00077c82 */ /* 0x000fe20008000000 */
[----:B------:R-:W-:-:S05]  /*1930*/  UMOV UR4, UR5 ;  /* 0x0000000500047c82 */ /* 0x000fca0008000000 */
.L_x_31:
[----:B------:R-:W-:Y:S01]  /*1940*/  ULEA UR33, UR4, UR6, 0x3 ;  /* 0x0000000604217291 */ /* 0x000fe2000f8e18ff */
[----:B--2---:R-:W-:Y:S01]  /*1950*/  @!P3 MOV R2, 0x6000 ;  /* 0x000060000002b802 */ /* 0x004fe20000000f00 */
[----:B--2-4-:R-:W-:Y:S10]  /*1960*/  @P0 BRA `(.L_x_26) ;  /* 0x00000000000c0947 */ /* 0x014ff40003800000 */
[----:B------:R-:W-:-:S04]  /*1970*/  SHF.L.U32 R3, R12, 0x1f, RZ ;  /* 0x0000001f0c037819 */ /* 0x000fc800000006ff */
[----:B------:R-:W2:Y:S02]  /*1980*/  SYNCS.PHASECHK.TRANS64.TRYWAIT P0, [UR33+0x20], R3 ;  /* 0x00002003ff0075a7 */ /* 0x000ea40008001121 */
[----:B--2---:R-:W-:Y:S05]  /*1990*/  @!P0 BRA `(.L_x_27) ;  /* 0x0000005400d88947 */ /* 0x004fea0003800000 */
.L_x_26:
[----:B------:R2:W-:Y:S01]  /*19a0*/  @!P3 SYNCS.ARRIVE.TRANS64 RZ, [UR33], R2 ;  /* 0x00000002ffffb9a7 */ /* 0x0005e20008000021 */
[----:B------:R-:W-:-:S04]  /*19b0*/  ULOP3.LUT UR5, UR25, 0x2, URZ, 0xfc, !UPT ;  /* 0x0000000219057892 */ /* 0x000fc8000f8efcff */
[----:B------:R-:W-:-:S09]  /*19c0*/  UISETP.NE.AND UP0, UPT, UR5, 0x2, UPT ;  /* 0x000000020500788c */ /* 0x000fd2000bf05270 */
[----:B------:R-:W-:Y:S05]  /*19d0*/  BRA.U UP0, `(.L_x_28) ;  /* 0x0000000100047547 */ /* 0x000fea000b800000 */
[----:B------:R-:W-:Y:S05]  /*19e0*/  BPT.TRAP 0x1 ;  /* 0x000000040000795c */ /* 0x000fea0000300000 */
.L_x_28:
[----:B------:R-:W-:Y:S04]  /*19f0*/  BSSY.RECONVERGENT B0, `(.L_x_29) ;  /* 0x0000003000007945 */ /* 0x000fe80003800200 */
[----:B------:R-:W-:Y:S05]  /*1a00*/  @P2 BRA `(.L_x_30) ;  /* 0x0000000000042947 */ /* 0x000fea0003800000 */
[----:B------:R-:W-:Y:S05]  /*1a10*/  BPT.TRAP 0x1 ;  /* 0x000000040000795c */ /* 0x000fea0000300000 */
.L_x_30:
[----:B------:R-:W-:Y:S05]  /*1a20*/  BSYNC.RECONVERGENT B0 ;  /* 0x0000000000007941 */ /* 0x000fea0003800200 */
.L_x_29:
[----:B------:R-:W-:Y:S02]  /*1a30*/  UIADD3 UR5, UPT, UPT, UR4, 0x1, URZ ;  /* 0x0000000104057890 */ /* 0x000fe4000fffe0ff */
[----:B------:R-:W-:Y:S02]  /*1a40*/  ULEA UR32, UR4, UR24, 0xe ;  /* 0x0000001804207291 */ /* 0x000fe4000f8e70ff */
[----:B------:R-:W-:Y:S02]  /*1a50*/  UISETP.NE.AND UP0, UPT, UR5, 0x4, UPT ;  /* 0x000000040500788c */ /* 0x000fe4000bf05270 */
[----:B------:R-:W-:Y:S02]  /*1a60*/  UIADD3 UR16, UP1, UPT, UR28, 0x80, URZ ;  /* 0x000000801c107890 */ /* 0x000fe4000ff3e0ff */
[----:B------:R-:W-:Y:S02]  /*1a70*/  USEL UR9, URZ, 0x1, UP0 ;  /* 0x00000001ff097887 */ /* 0x000fe40008000000 */
[----:B------:R-:W-:-:S02]  /*1a80*/  USEL UR5, UR5, URZ, UP0 ;  /* 0x000000ff05057287 */ /* 0x000fc40008000000 */
[----:B------:R-:W-:Y:S02]  /*1a90*/  UIADD3 UR14, UP0, UPT, UR28, 0x180, URZ ;  /* 0x000001801c0e7890 */ /* 0x000fe4000ff1e0ff */
[----:B------:R-:W-:Y:S01]  /*1aa0*/  ULEA UR8, UR5, UR6, 0x3 ;  /* 0x0000000605087291 */ /* 0x000fe2000f8e18ff */
[----:B------:R-:W-:Y:S01]  /*1ab0*/  LOP3.LUT R12, R12, UR9, RZ, 0x3c, !PT ;  /* 0x000000090c0c7c12 */ /* 0x000fe2000f8e3cff */
[----:B------:R-:W-:Y:S02]  /*1ac0*/  USHF.L.U32 UR34, UR7, 0x7, URZ ;  /* 0x0000000707227899 */ /* 0x000fe400080006ff */
[----:B------:R-:W-:Y:S01]  /*1ad0*/  UIADD3.X UR17, UPT, UPT, URZ, UR29, URZ, UP1, !UPT ;  /* 0x0000001dff117290 */ /* 0x000fe20008ffe4ff */
[----:B-1----:R-:W-:Y:S01]  /*1ae0*/  SHF.L.U32 R0, R12, 0x1f, RZ ;  /* 0x0000001f0c007819 */ /* 0x002fe200000006ff */
[----:B------:R-:W-:Y:S02]  /*1af0*/  UIADD3 UR32, UPT, UPT, UR6, 0x4400, UR32 ;  /* 0x0000440006207890 */ /* 0x000fe4000fffe020 */
[----:B------:R-:W-:Y:S01]  /*1b00*/  UIADD3.X UR15, UPT, UPT, URZ, UR29, URZ, UP0, !UPT ;  /* 0x0000001dff0f7290 */ /* 0x000fe200087fe4ff */
[----:B------:R3:W4:Y:S01]  /*1b10*/  SYNCS.PHASECHK.TRANS64.TRYWAIT P0, [UR8+0x20], R0 ;  /* 0x00002000ff0075a7 */ /* 0x0007220008001108 */
[----:B------:R-:W-:Y:S01]  /*1b20*/  ULEA UR8, UR4, UR6, 0xd ;  /* 0x0000000604087291 */ /* 0x000fe2000f8e68ff */
[----:B------:R-:W-:Y:S01]  /*1b30*/  UMOV UR13, 0x30000 ;  /* 0x00030000000d7882 */ /* 0x000fe20000000000 */
[----:B------:R-:W-:-:S02]  /*1b40*/  UMOV UR18, 0x0 ;  /* 0x0000000000127882 */ /* 0x000fc40000000000 */
[----:B------:R-:W-:Y:S01]  /*1b50*/  UIADD3 UR8, UPT, UPT, UR8, 0x14400, URZ ;  /* 0x0001440008087890 */ /* 0x000fe2000fffe0ff */
[----:B------:R-:W-:Y:S01]  /*1b60*/  UMOV UR19, 0x10000000 ;  /* 0x1000000000137882 */ /* 0x000fe20000000000 */
[----:B------:R-:W-:Y:S01]  /*1b70*/  UMOV UR12, UR36 ;  /* 0x00000024000c7c82 */ /* 0x000fe20008000000 */
[----:B------:R-:W-:Y:S01]  /*1b80*/  UMOV UR9, UR33 ;  /* 0x0000002100097c82 */ /* 0x000fe20008000000 */
[----:B------:R-:W-:Y:S01]  /*1b90*/  UMOV UR10, UR34 ;  /* 0x00000022000a7c82 */ /* 0x000fe20008000000 */
[----:B------:R1:W-:Y:S01]  /*1ba0*/  UTMALDG.3D.MULTICAST [UR32], [UR16], UR13, desc[UR18] ;  /* 0x00001220100073b4 */ /* 0x0003e2000801180d */
[----:B------:R-:W-:Y:S01]  /*1bb0*/  UIADD3 UR7, UPT, UPT, UR7, 0x1, URZ ;  /* 0x0000000107077890 */ /* 0x000fe2000fffe0ff */
[----:B------:R-:W-:-:S03]  /*1bc0*/  UMOV UR4, UR5 ;  /* 0x0000000500047c82 */ /* 0x000fc60008000000 */
[----:B------:R-:W-:Y:S01]  /*1bd0*/  UISETP.NE.AND UP0, UPT, UR7, UR21, UPT ;  /* 0x000000150700728c */ /* 0x000fe2000bf05270 */
[----:B------:R3:W-:Y:S01]  /*1be0*/  UTMALDG.3D [UR8], [UR14], desc[UR18] ;  /* 0x000012080e0075b4 */ /* 0x0007e20008011000 */
[----:B-1----:R-:W-:-:S07]  /*1bf0*/  UMOV UR13, UR21 ;  /* 0x00000015000d7c82 */ /* 0x002fce0008000000 */
[----:B---3--:R-:W-:Y:S05]  /*1c00*/  BRA.U UP0, `(.L_x_31) ;  /* 0xfffffffd004c7547 */ /* 0x008fea000b83ffff */
.L_x_25:
[----:B------:R-:W-:Y:S01]  /*1c10*/  ULEA UR4, UR5, UR6, 0x3 ;  /* 0x0000000605047291 */ /* 0x000fe2000f8e18ff */
[----:B-1----:R-:W-:Y:S01]  /*1c20*/  SHF.L.U32 R0, R12, 0x1f, RZ ;  /* 0x0000001f0c007819 */ /* 0x002fe200000006ff */
[----:B------:R-:W-:Y:S01]  /*1c30*/  @!P1 SYNCS.ARRIVE.TRANS64.A1T0 RZ, [UR6+0x58], RZ ;  /* 0x000058ffffff99a7 */ /* 0x000fe20008100006 */
[----:B------:R-:W-:-:S06]  /*1c40*/  UISETP.GT.AND UP0, UPT, UR42, UR41, UPT ;  /* 0x000000292a00728c */ /* 0x000fcc000bf04270 */
[----:B--2-4-:R1:W2:Y:S03]  /*1c50*/  SYNCS.PHASECHK.TRANS64.TRYWAIT P0, [UR4+0x20], R0 ;  /* 0x00002000ff0075a7 */ /* 0x0142a60008001104 */
[----:B------:R-:W-:Y:S05]  /*1c60*/  BRA.U !UP0, `(.L_x_32) ;  /* 0x0000000108c07547 */ /* 0x000fea000b800000 */
[----:B------:R-:W-:Y:S01]  /*1c70*/  UIADD3 UR26, UPT, UPT, UR43, UR13, URZ ;  /* 0x0000000d2b1a7290 */ /* 0x000fe2000fffe0ff */
[----:B------:R-:W-:-:S11]  /*1c80*/  UMOV UR4, UR5 ;  /* 0x0000000500047c82 */ /* 0x000fd60008000000 */
.L_x_38:
[----:B------:R-:W-:Y:S01]  /*1c90*/  ULEA UR17, UR4, UR6, 0x3 ;  /* 0x0000000604117291 */ /* 0x000fe2000f8e18ff */
[----:B--2---:R-:W-:Y:S01]  /*1ca0*/  @!P3 MOV R2, 0x6000 ;  /* 0x000060000002b802 */ /* 0x004fe20000000f00 */
[----:B--2-4-:R-:W-:Y:S10]  /*1cb0*/  @P0 BRA `(.L_x_33) ;  /* 0x00000000000c0947 */ /* 0x014ff40003800000 */
[----:B------:R-:W-:-:S04]  /*1cc0*/  SHF.L.U32 R3, R12, 0x1f, RZ ;  /* 0x0000001f0c037819 */ /* 0x000fc800000006ff */
[----:B------:R-:W2:Y:S02]  /*1cd0*/  SYNCS.PHASECHK.TRANS64.TRYWAIT P0, [UR17+0x20], R3 ;  /* 0x00002003ff0075a7 */ /* 0x000ea40008001111 */
[----:B--2---:R-:W-:Y:S05]  /*1ce0*/  @!P0 BRA `(.L_x_34) ;  /* 0x00000054001c8947 */ /* 0x004fea0003800000 */
.L_x_33:
[----:B------:R2:W-:Y:S01]  /*1cf0*/  @!P3 SYNCS.ARRIVE.TRANS64 RZ, [UR17], R2 ;  /* 0x00000002ffffb9a7 */ /* 0x0005e20008000011 */
[----:B------:R-:W-:-:S04]  /*1d00*/  ULOP3.LUT UR5, UR25, 0x2, URZ, 0xfc, !UPT ;  /* 0x0000000219057892 */ /* 0x000fc8000f8efcff */
[----:B------:R-:W-:-:S09]  /*1d10*/  UISETP.NE.AND UP0, UPT, UR5, 0x2, UPT ;  /* 0x000000020500788c */ /* 0x000fd2000bf05270 */
[----:B------:R-:W-:Y:S05]  /*1d20*/  BRA.U UP0, `(.L_x_35) ;  /* 0x0000000100047547 */ /* 0x000fea000b800000 */
[----:B------:R-:W-:Y:S05]  /*1d30*/  BPT.TRAP 0x1 ;  /* 0x000000040000795c */ /* 0x000fea0000300000 */
.L_x_35:
[----:B------:R-:W-:Y:S04]  /*1d40*/  BSSY.RECONVERGENT B0, `(.L_x_36) ;  /* 0x0000003000007945 */ /* 0x000fe80003800200 */
[----:B------:R-:W-:Y:S05]  /*1d50*/  @P2 BRA `(.L_x_37) ;  /* 0x0000000000042947 */ /* 0x000fea0003800000 */
[----:B------:R-:W-:Y:S05]  /*1d60*/  BPT.TRAP 0x1 ;  /* 0x000000040000795c */ /* 0x000fea0000300000 */
.L_x_37:
[----:B------:R-:W-:Y:S05]  /*1d70*/  BSYNC.RECONVERGENT B0 ;  /* 0x0000000000007941 */ /* 0x000fea0003800200 */
.L_x_36:
[----:B------:R-:W-:Y:S02]  /*1d80*/  UIADD3 UR5, UPT, UPT, UR4, 0x1, URZ ;  /* 0x0000000104057890 */ /* 0x000fe4000fffe0ff */
[----:B------:R-:W-:Y:S02]  /*1d90*/  ULEA UR16, UR4, UR24, 0xe ;  /* 0x0000001804107291 */ /* 0x000fe4000f8e70ff */
[----:B------:R-:W-:Y:S02]  /*1da0*/  UISETP.NE.AND UP0, UPT, UR5, 0x4, UPT ;  /* 0x000000040500788c */ /* 0x000fe4000bf05270 */
[----:B------:R-:W-:Y:S02]  /*1db0*/  UIADD3 UR22, UP1, UPT, UR28, 0x80, URZ ;  /* 0x000000801c167890 */ /* 0x000fe4000ff3e0ff */
[----:B------:R-:W-:Y:S02]  /*1dc0*/  USEL UR8, URZ, 0x1, UP0 ;  /* 0x00000001ff087887 */ /* 0x000fe40008000000 */
[----:B------:R-:W-:-:S02]  /*1dd0*/  USEL UR5, UR5, URZ, UP0 ;  /* 0x000000ff05057287 */ /* 0x000fc40008000000 */
[----:B------:R-:W-:Y:S02]  /*1de0*/  UIADD3 UR14, UP0, UPT, UR28, 0x180, URZ ;  /* 0x000001801c0e7890 */ /* 0x000fe4000ff1e0ff */
[----:B------:R-:W-:Y:S01]  /*1df0*/  LOP3.LUT R12, R12, UR8, RZ, 0x3c, !PT ;  /* 0x000000080c0c7c12 */ /* 0x000fe2000f8e3cff */
[----:B------:R-:W-:Y:S02]  /*1e00*/  ULEA UR7, UR5, UR6, 0x3 ;  /* 0x0000000605077291 */ /* 0x000fe4000f8e18ff */
[----:B------:R-:W-:Y:S01]  /*1e10*/  ULEA UR8, UR4, UR6, 0xd ;  /* 0x0000000604087291 */ /* 0x000fe2000f8e68ff */
[----:B-1----:R-:W-:Y:S01]  /*1e20*/  SHF.L.U32 R0, R12, 0x1f, RZ ;  /* 0x0000001f0c007819 */ /* 0x002fe200000006ff */
[----:B------:R-:W-:Y:S02]  /*1e30*/  USHF.L.U32 UR18, UR13, 0x7, URZ ;  /* 0x000000070d127899 */ /* 0x000fe400080006ff */
[----:B------:R-:W-:Y:S02]  /*1e40*/  UIADD3 UR16, UPT, UPT, UR6, 0x4400, UR16 ;  /* 0x0000440006107890 */ /* 0x000fe4000fffe010 */
[----:B------:R-:W-:Y:S01]  /*1e50*/  UIADD3.X UR23, UPT, UPT, URZ, UR29, URZ, UP1, !UPT ;  /* 0x0000001dff177290 */ /* 0x000fe20008ffe4ff */
[----:B------:R3:W4:Y:S01]  /*1e60*/  SYNCS.PHASECHK.TRANS64.TRYWAIT P0, [UR7+0x20], R0 ;  /* 0x00002000ff0075a7 */ /* 0x0007220008001107 */
[----:B------:R-:W-:-:S02]  /*1e70*/  UIADD3 UR8, UPT, UPT, UR8, 0x14400, URZ ;  /* 0x0001440008087890 */ /* 0x000fc4000fffe0ff */
[----:B------:R-:W-:Y:S01]  /*1e80*/  UIADD3.X UR15, UPT, UPT, URZ, UR29, URZ, UP0, !UPT ;  /* 0x0000001dff0f7290 */ /* 0x000fe200087fe4ff */
[----:B------:R-:W-:Y:S01]  /*1e90*/  UMOV UR7, 0x30000 ;  /* 0x0003000000077882 */ /* 0x000fe20000000000 */
[----:B------:R-:W-:Y:S01]  /*1ea0*/  UMOV UR30, 0x0 ;  /* 0x00000000001e7882 */ /* 0x000fe20000000000 */
[----:B------:R-:W-:Y:S01]  /*1eb0*/  UMOV UR31, 0x10000000 ;  /* 0x10000000001f7882 */ /* 0x000fe20000000000 */
[----:B------:R-:W-:Y:S01]  /*1ec0*/  UMOV UR19, UR35 ;  /* 0x0000002300137c82 */ /* 0x000fe20008000000 */
[----:B------:R-:W-:Y:S01]  /*1ed0*/  UMOV UR20, UR36 ;  /* 0x0000002400147c82 */ /* 0x000fe20008000000 */
[----:B------:R-:W-:Y:S01]  /*1ee0*/  UMOV UR12, UR36 ;  /* 0x00000024000c7c82 */ /* 0x000fe20008000000 */
[----:B------:R-:W-:Y:S01]  /*1ef0*/  UMOV UR9, UR17 ;  /* 0x0000001100097c82 */ /* 0x000fe20008000000 */
[----:B------:R-:W-:Y:S01]  /*1f00*/  UMOV UR10, UR18 ;  /* 0x00000012000a7c82 */ /* 0x000fe20008000000 */
[----:B------:R3:W-:Y:S01]  /*1f10*/  UTMALDG.3D.MULTICAST [UR16], [UR22], UR7, desc[UR30] ;  /* 0x00001e10160073b4 */ /* 0x0007e20008011807 */
[----:B------:R-:W-:Y:S01]  /*1f20*/  UIADD3 UR13, UPT, UPT, UR13, 0x1, URZ ;  /* 0x000000010d0d7890 */ /* 0x000fe2000fffe0ff */
[----:B------:R-:W-:-:S03]  /*1f30*/  UMOV UR4, UR5 ;  /* 0x0000000500047c82 */ /* 0x000fc60008000000 */
[----:B------:R-:W-:Y:S01]  /*1f40*/  UISETP.NE.AND UP0, UPT, UR13, UR26, UPT ;  /* 0x0000001a0d00728c */ /* 0x000fe2000bf05270 */
[----:B------:R3:W-:Y:S08]  /*1f50*/  UTMALDG.3D [UR8], [UR14], desc[UR30] ;  /* 0x00001e080e0075b4 */ /* 0x0007f00008011000 */
[----:B---3--:R-:W-:Y:S05]  /*1f60*/  BRA.U UP0, `(.L_x_38) ;  /* 0xfffffffd00487547 */ /* 0x008fea000b83ffff */
.L_x_32:
[C---:B------:R-:W-:Y:S01]  /*1f70*/  LEA R3, R11.reuse, UR6, 0x3 ;  /* 0x000000060b037c11 */ /* 0x040fe2000f8e18ff */
[----:B------:R-:W-:Y:S01]  /*1f80*/  NOP ;  /* 0x0000000000007918 */ /* 0x000fe20000000000 */
[----:B-1----:R-:W-:Y:S02]  /*1f90*/  SHF.L.U32 R0, R10, 0x1f, RZ ;  /* 0x0000001f0a007819 */ /* 0x002fe400000006ff */
[----:B------:R-:W-:Y:S02]  /*1fa0*/  LEA R4, R11, UR6, 0x4 ;  /* 0x000000060b047c11 */ /* 0x000fe4000f8e20ff */
[----:B--2-4-:R-:W1:Y:S02]  /*1fb0*/  SYNCS.PHASECHK.TRANS64.TRYWAIT P0, [R3+URZ+0x60], R0 ;  /* 0x00006000030075a7 */ /* 0x014e6400080011ff */
[----:B-1----:R-:W-:Y:S05]  /*1fc0*/  @!P0 BRA `(.L_x_39) ;  /* 0x00000050007c8947 */ /* 0x002fea0003800000 */
.L_x_105:
[----:B------:R-:W2:Y:S01]  /*1fd0*/  LDS.128 R4, [R4+0xf0] ;  /* 0x0000f00004047984 */ /* 0x000ea20000000c00 */
[----:B------:R-:W-:Y:S01]  /*1fe0*/  UISETP.GE.AND UP0, UPT, UR40, 0x1, UPT ;  /* 0x000000012800788c */ /* 0x000fe2000bf06270 */
[----:B------:R-:W-:Y:S01]  /*1ff0*/  @!PT LDS RZ, [RZ] ;  /* 0x00000000fffff984 */ /* 0x000fe20000000800 */
[----:B------:R-:W-:Y:S01]  /*2000*/  @!PT LDS RZ, [RZ] ;  /* 0x00000000fffff984 */ /* 0x000fe20000000800 */
[----:B------:R-:W-:Y:S01]  /*2010*/  @!PT LDS RZ, [RZ] ;  /* 0x00000000fffff984 */ /* 0x000fe20000000800 */
[----:B------:R-:W-:Y:S01]  /*2020*/  @!PT LDS RZ, [RZ] ;  /* 0x00000000fffff984 */ /* 0x000fe20000000800 */
[----:B------:R3:W-:Y:S06]  /*2030*/  MEMBAR.ALL.CTA ;  /* 0x0000000000007992 */ /* 0x0007ec0000008000 */
[----:B---3--:R-:W3:Y:S01]  /*2040*/  FENCE.VIEW.ASYNC.S ;  /* 0x00000000000073c6 */ /* 0x008ee20000000000 */
[----:B--2---:R-:W-:-:S13]  /*2050*/  LOP3.LUT P0, RZ, R6, 0x1, RZ, 0xc0, !PT ;  /* 0x0000000106ff7812 */ /* 0x004fda000780c0ff */
[----:B---3--:R-:W-:Y:S01]  /*2060*/  VOTEU.ANY UP1, P0 ;  /* 0x0000000000ff7886 */ /* 0x008fe20000020100 */
[----:B------:R-:W-:-:S13]  /*2070*/  PLOP3.LUT P0, PT, PT, PT, UP1, 0x80, 0x8 ;  /* 0x000000000008781c */ /* 0x000fda0003f0f018 */
[----:B-1----:R-:W-:Y:S02]  /*2080*/  @P0 LOP3.LUT R0, R5, 0xffff, RZ, 0xc0, !PT ;  /* 0x0000ffff05000812 */ /* 0x002fe400078ec0ff */
[----:B------:R-:W-:Y:S02]  /*2090*/  @P0 MOV R2, R4 ;  /* 0x0000000400020202 */ /* 0x000fe40000000f00 */
[----:B------:R-:W-:Y:S01]  /*20a0*/  @P0 R2UR UR7, R0 ;  /* 0x00000000000702ca */ /* 0x000fe200000e0000 */
[----:B------:R-:W-:Y:S01]  /*20b0*/  VIADD R0, R3, 0x70 ;  /* 0x0000007003007836 */ /* 0x000fe20000000000 */
[----:B------:R-:W-:Y:S02]  /*20c0*/  @P0 SHF.R.U32.HI R4, RZ, 0x10, R5 ;  /* 0x00000010ff040819 */ /* 0x000fe40000011605 */
[----:B------:R-:W-:Y:S02]  /*20d0*/  @P0 R2UR UR8, R2 ;  /* 0x00000000020802ca */ /* 0x000fe400000e0000 */
[----:B------:R-:W-:-:S02]  /*20e0*/  PRMT R0, RZ, 0x654, R0 ;  /* 0x00000654ff007816 */ /* 0x000fc40000000000 */
[----:B------:R-:W-:Y:S02]  /*20f0*/  @P0 R2UR UR4, R4 ;  /* 0x00000000040402ca */ /* 0x000fe400000e0000 */
[----:B------:R1:W-:Y:S03]  /*2100*/  SYNCS.ARRIVE.TRANS64.RED.A1T0 RZ, [R0+URZ], RZ ;  /* 0x000000ff00ff79a7 */ /* 0x0003e600081004ff */
[----:B------:R-:W-:-:S04]  /*2110*/  @UP1 UMOV UR27, UR7 ;  /* 0x00000007001b1c82 */ /* 0x000fc80008000000 */
[----:B------:R-:W-:-:S04]  /*2120*/  @UP1 UMOV UR37, UR8 ;  /* 0x0000000800251c82 */ /* 0x000fc80008000000 */
[----:B------:R-:W-:Y:S01]  /*2130*/  @UP1 UMOV UR36, UR4 ;  /* 0x0000000400241c82 */ /* 0x000fe20008000000 */
[----:B------:R-:W-:Y:S05]  /*2140*/  BRA.U !UP0, `(.L_x_40) ;  /* 0x0000000108d47547 */ /* 0x000fea000b800000 */
[----:B------:R-:W2:Y:S01]  /*2150*/  LDCU.128 UR12, c[0x0][0xb10] ;  /* 0x00016200ff0c77ac */ /* 0x000ea20008000c00 */
[----:B------:R-:W3:Y:S01]  /*2160*/  LDCU UR26, c[0x0][0xb20] ;  /* 0x00016400ff1a77ac */ /* 0x000ee20008000800 */
[----:B------:R-:W4:Y:S01]  /*2170*/  LDCU UR20, c[0x0][0xb0c] ;  /* 0x00016180ff1477ac */ /* 0x000f220008000800 */
[----:B------:R-:W1:Y:S01]  /*2180*/  LDCU.64 UR10, c[0x0][0xb28] ;  /* 0x00016500ff0a77ac */ /* 0x000e620008000a00 */
[----:B------:R-:W-:Y:S02]  /*2190*/  UISETP.NE.AND UP3, UPT, UR40, 0x1, UPT ;  /* 0x000000012800788c */ /* 0x000fe4000bf65270 */
[----:B--2---:R-:W-:Y:S02]  /*21a0*/  UIMAD.WIDE.U32 UR16, UR38, UR15, URZ ;  /* 0x0000000f261072a5 */ /* 0x004fe4000f8e00ff */
[----:B------:R-:W-:Y:S02]  /*21b0*/  UIMAD.WIDE.U32 UR8, UR39, UR12, URZ ;  /* 0x0000000c270872a5 */ /* 0x000fe4000f8e00ff */
[----:B------:R-:W-:-:S02]  /*21c0*/  UISETP.NE.AND UP0, UPT, UR14, 0x1, UPT ;  /* 0x000000010e00788c */ /* 0x000fc4000bf05270 */
[----:B------:R-:W-:Y:S01]  /*21d0*/  UIMAD.WIDE.U32 UR22, UR27, UR15, URZ ;  /* 0x0000000f1b1672a5 */ /* 0x000fe2000f8e00ff */
[----:B------:R-:W-:Y:S02]  /*21e0*/  UMOV UR16, UR17 ;  /* 0x0000001100107c82 */ /* 0x000fe40008000000 */
[----:B------:R-:W-:Y:S01]  /*21f0*/  UMOV UR8, UR9 ;  /* 0x0000000900087c82 */ /* 0x000fe20008000000 */
[----:B---3--:R-:W-:Y:S02]  /*2200*/  USHF.R.U32.HI UR16, URZ, UR26, UR16 ;  /* 0x0000001aff107299 */ /* 0x008fe40008011610 */
[----:B----4-:R-:W-:Y:S02]  /*2210*/  UISETP.NE.AND UP2, UPT, UR20, 0x1, UPT ;  /* 0x000000011400788c */ /* 0x010fe4000bf45270 */
[----:B------:R-:W-:Y:S02]  /*2220*/  USHF.R.U32.HI UR8, URZ, UR13, UR8 ;  /* 0x0000000dff087299 */ /* 0x000fe40008011608 */
[----:B------:R-:W-:-:S02]  /*2230*/  USEL UR7, UR38, UR16, !UP0 ;  /* 0x0000001026077287 */ /* 0x000fc4000c000000 */
[----:B------:R-:W-:Y:S02]  /*2240*/  USEL UR8, UR39, UR8, !UP2 ;  /* 0x0000000827087287 */ /* 0x000fe4000d000000 */
[----:B-1----:R-:W-:Y:S01]  /*2250*/  UIMAD.WIDE.U32 UR16, UR7, UR10, URZ ;  /* 0x0000000a071072a5 */ /* 0x002fe2000f8e00ff */
[----:B------:R-:W-:Y:S01]  /*2260*/  UMOV UR4, UR23 ;  /* 0x0000001700047c82 */ /* 0x000fe20008000000 */
[----:B------:R-:W-:Y:S02]  /*2270*/  UIMAD.WIDE.U32 UR18, UR37, UR12, URZ ;  /* 0x0000000c251272a5 */ /* 0x000fe4000f8e00ff */
[----:B------:R-:W-:-:S03]  /*2280*/  UIMAD.WIDE.U32 UR22, UR8, UR10, URZ ;  /* 0x0000000a081672a5 */ /* 0x000fc6000f8e00ff */
[----:B------:R-:W-:Y:S01]  /*2290*/  UMOV UR16, UR17 ;  /* 0x0000001100107c82 */ /* 0x000fe20008000000 */
[----:B------:R-:W-:Y:S02]  /*22a0*/  USHF.R.U32.HI UR4, URZ, UR26, UR4 ;  /* 0x0000001aff047299 */ /* 0x000fe40008011604 */
[----:B------:R-:W-:Y:S01]  /*22b0*/  @UP3 USHF.R.U32.HI UR7, URZ, UR11, UR16 ;  /* 0x0000000bff073299 */ /* 0x000fe20008011610 */
[----:B------:R-:W-:Y:S01]  /*22c0*/  UMOV UR18, UR19 ;  /* 0x0000001300127c82 */ /* 0x000fe20008000000 */
[----:B------:R-:W-:Y:S01]  /*22d0*/  UMOV UR22, UR23 ;  /* 0x0000001700167c82 */ /* 0x000fe20008000000 */
[----:B------:R-:W-:Y:S02]  /*22e0*/  USHF.R.U32.HI UR13, URZ, UR13, UR18 ;  /* 0x0000000dff0d7299 */ /* 0x000fe40008011612 */
[----:B------:R-:W-:Y:S02]  /*22f0*/  USEL UR4, UR27, UR4, !UP0 ;  /* 0x000000041b047287 */ /* 0x000fe4000c000000 */
[----:B------:R-:W-:-:S02]  /*2300*/  @UP3 USHF.R.U32.HI UR8, URZ, UR11, UR22 ;  /* 0x0000000bff083299 */ /* 0x000fc40008011616 */
[----:B------:R-:W-:Y:S02]  /*2310*/  UIMAD UR9, UR40, UR7, URZ ;  /* 0x00000007280972a4 */ /* 0x000fe4000f8e02ff */
[----:B------:R-:W-:Y:S02]  /*2320*/  USEL UR7, UR37, UR13, !UP2 ;  /* 0x0000000d25077287 */ /* 0x000fe4000d000000 */
[----:B------:R-:W-:Y:S02]  /*2330*/  UIMAD UR12, UR40, UR8, URZ ;  /* 0x00000008280c72a4 */ /* 0x000fe4000f8e02ff */
[----:B------:R-:W-:Y:S02]  /*2340*/  UISETP.GE.AND UP0, UPT, UR4, UR9, UPT ;  /* 0x000000090400728c */ /* 0x000fe4000bf06270 */
[----:B------:R-:W-:Y:S02]  /*2350*/  UIMAD.WIDE.U32 UR16, UR4, UR10, URZ ;  /* 0x0000000a041072a5 */ /* 0x000fe4000f8e00ff */
[----:B------:R-:W-:-:S02]  /*2360*/  UISETP.GE.OR UP0, UPT, UR7, UR12, UP0 ;  /* 0x0000000c0700728c */ /* 0x000fc40008706670 */
        /* <DEDUP_REMOVED lines=19> */
.L_x_40:
[----:B------:R-:W2:Y:S02]  /*24a0*/  LDCU UR4, c[0x0][0xb30] ;  /* 0x00016600ff0477ac */ /* 0x000ea40008000800 */
[----:B--2---:R-:W-:-:S09]  /*24b0*/  UISETP.NE.AND UP0, UPT, UR4, 0x1, UPT ;  /* 0x000000010400788c */ /* 0x004fd2000bf05270 */
[----:B------:R-:W-:Y:S05]  /*24c0*/  BRA.U UP0, `(.L_x_41) ;  /* 0x0000000100447547 */ /* 0x000fea000b800000 */
[----:B------:R-:W2:Y:S01]  /*24d0*/  LDCU.128 UR12, c[0x0][0xb10] ;  /* 0x00016200ff0c77ac */ /* 0x000ea20008000c00 */
[----:B------:R-:W3:Y:S01]  /*24e0*/  LDCU UR16, c[0x0][0xb0c] ;  /* 0x00016180ff1077ac */ /* 0x000ee20008000800 */
[----:B------:R-:W4:Y:S01]  /*24f0*/  LDCU UR17, c[0x0][0xb20] ;  /* 0x00016400ff1177ac */ /* 0x000f220008000800 */
[----:B--2---:R-:W-:Y:S02]  /*2500*/  UIMAD.WIDE.U32 UR10, UR37, UR12, URZ ;  /* 0x0000000c250a72a5 */ /* 0x004fe4000f8e00ff */
[----:B------:R-:W-:Y:S02]  /*2510*/  UIMAD.WIDE.U32 UR8, UR27, UR15, URZ ;  /* 0x0000000f1b0872a5 */ /* 0x000fe4000f8e00ff */
[----:B---3--:R-:W-:Y:S02]  /*2520*/  UISETP.NE.AND UP2, UPT, UR16, 0x1, UPT ;  /* 0x000000011000788c */ /* 0x008fe4000bf45270 */
[----:B------:R-:W-:Y:S01]  /*2530*/  UISETP.NE.AND UP0, UPT, UR14, 0x1, UPT ;  /* 0x000000010e00788c */ /* 0x000fe2000bf05270 */
[----:B------:R-:W-:-:S02]  /*2540*/  UMOV UR7, UR11 ;  /* 0x0000000b00077c82 */ /* 0x000fc40008000000 */
[----:B------:R-:W-:Y:S01]  /*2550*/  UMOV UR4, UR9 ;  /* 0x0000000900047c82 */ /* 0x000fe20008000000 */
[----:B------:R-:W-:Y:S02]  /*2560*/  USHF.R.U32.HI UR7, URZ, UR13, UR7 ;  /* 0x0000000dff077299 */ /* 0x000fe40008011607 */
[----:B----4-:R-:W-:Y:S02]  /*2570*/  USHF.R.U32.HI UR4, URZ, UR17, UR4 ;  /* 0x00000011ff047299 */ /* 0x010fe40008011604 */
[----:B------:R-:W-:Y:S02]  /*2580*/  USEL UR7, UR37, UR7, !UP2 ;  /* 0x0000000725077287 */ /* 0x000fe4000d000000 */
[----:B------:R-:W-:-:S04]  /*2590*/  USEL UR4, UR27, UR4, !UP0 ;  /* 0x000000041b047287 */ /* 0x000fc8000c000000 */
[----:B------:R-:W-:Y:S02]  /*25a0*/  UIADD3 UR8, UPT, UPT, UR7, -UR4, URZ ;  /* 0x8000000407087290 */ /* 0x000fe4000fffe0ff */
[----:B------:R-:W-:Y:S02]  /*25b0*/  UIADD3 UR4, UPT, UPT, -UR7, UR4, URZ ;  /* 0x0000000407047290 */ /* 0x000fe4000fffe1ff */
[----:B------:R-:W-:Y:S02]  /*25c0*/  UIMAD UR27, UR8, UR14, UR27 ;  /* 0x0000000e081b72a4 */ /* 0x000fe4000f8e021b */
[----:B------:R-:W-:-:S12]  /*25d0*/  UIMAD UR37, UR4, UR16, UR37 ;  /* 0x00000010042572a4 */ /* 0x000fd8000f8e0225 */
.L_x_41:
[----:B------:R-:W-:Y:S01]  /*25e0*/  VIADD R11, R11, 0x1 ;  /* 0x000000010b0b7836 */ /* 0x000fe20000000000 */
[----:B------:R-:W-:Y:S01]  /*25f0*/  PLOP3.LUT P1, PT, PT, PT, PT, 0x80, 0x8 ;  /* 0x000000000008781c */ /* 0x000fe20003f2f070 */
[----:B------:R-:W-:Y:S02]  /*2600*/  UIADD3 UR46, UPT, UPT, UR37, UR60, URZ ;  /* 0x0000003c252e7290 */ /* 0x000fe4000fffe0ff */
[----:B------:R-:W-:Y:S01]  /*2610*/  UIADD3 UR45, UPT, UPT, UR27, UR57, URZ ;  /* 0x000000391b2d7290 */ /* 0x000fe2000fffe0ff */
[----:B------:R-:W-:-:S04]  /*2620*/  ISETP.NE.AND P0, PT, R11, 0x2, PT ;  /* 0x000000020b00780c */ /* 0x000fc80003f05270 */
[----:B-1----:R-:W-:Y:S02]  /*2630*/  SEL R0, RZ, 0x1, P0 ;  /* 0x00000001ff007807 */ /* 0x002fe40000000000 */
[----:B------:R-:W-:Y:S02]  /*2640*/  SEL R11, R11, RZ, P0 ;  /* 0x000000ff0b0b7207 */ /* 0x000fe40000000000 */
[----:B------:R-:W-:Y:S01]  /*2650*/  LOP3.LUT R10, R10, R0, RZ, 0x3c, !PT ;  /* 0x000000000a0a7212 */ /* 0x000fe200078e3cff */
[----:B------:R-:W-:Y:S06]  /*2660*/  BRA.U UP1, `(.L_x_42) ;  /* 0xfffffff101447547 */ /* 0x000fec000b83ffff */
[----:B------:R-:W-:Y:S01]  /*2670*/  UIADD3 UR7, UPT, UPT, UR6, 0x20, URZ ;  /* 0x0000002006077890 */ /* 0x000fe2000fffe0ff */
[----:B------:R-:W-:-:S03]  /*2680*/  SHF.L.U32 R2, R12, 0x1f, RZ ;  /* 0x0000001f0c027819 */ /* 0x000fc600000006ff */
[----:B------:R-:W-:-:S09]  /*2690*/  ULEA UR4, UR5, UR7, 0x3 ;  /* 0x0000000705047291 */ /* 0x000fd2000f8e18ff */
[----:B------:R-:W1:Y:S02]  /*26a0*/  SYNCS.PHASECHK.TRANS64.TRYWAIT P0, [UR4], R2 ;  /* 0x00000002ff0075a7 */ /* 0x000e640008001104 */
[----:B-1----:R-:W-:Y:S05]  /*26b0*/  @!P0 BRA `(.L_x_43) ;  /* 0x0000004800d48947 */ /* 0x002fea0003800000 */
.L_x_107:
[----:B------:R-:W-:-:S04]  /*26c0*/  UIADD3 UR4, UPT, UPT, UR5, 0x1, URZ ;  /* 0x0000000105047890 */ /* 0x000fc8000fffe0ff */
[----:B------:R-:W-:-:S04]  /*26d0*/  UISETP.NE.AND UP0, UPT, UR4, 0x4, UPT ;  /* 0x000000040400788c */ /* 0x000fc8000bf05270 */
[----:B------:R-:W-:Y:S02]  /*26e0*/  USEL UR6, URZ, 0x1, UP0 ;  /* 0x00000001ff067887 */ /* 0x000fe40008000000 */
[----:B------:R-:W-:-:S04]  /*26f0*/  USEL UR4, UR4, URZ, UP0 ;  /* 0x000000ff04047287 */ /* 0x000fc80008000000 */
[----:B------:R-:W-:Y:S01]  /*2700*/  ULEA UR5, UR4, UR7, 0x3 ;  /* 0x0000000704057291 */ /* 0x000fe2000f8e18ff */
[----:B-1----:R-:W-:-:S04]  /*2710*/  LOP3.LUT R2, R12, UR6, RZ, 0x3c, !PT ;  /* 0x000000060c027c12 */ /* 0x002fc8000f8e3cff */
[----:B------:R-:W-:-:S04]  /*2720*/  SHF.L.U32 R3, R2, 0x1f, RZ ;  /* 0x0000001f02037819 */ /* 0x000fc800000006ff */
[----:B------:R-:W1:Y:S02]  /*2730*/  SYNCS.PHASECHK.TRANS64.TRYWAIT P0, [UR5], R3 ;  /* 0x00000003ff0075a7 */ /* 0x000e640008001105 */
[----:B-1----:R-:W-:Y:S05]  /*2740*/  @!P0 BRA `(.L_x_44) ;  /* 0x0000004800c88947 */ /* 0x002fea0003800000 */
.L_x_109:
[----:B------:R-:W-:-:S04]  /*2750*/  UIADD3 UR4, UPT, UPT, UR4, 0x1, URZ ;  /* 0x0000000104047890 */ /* 0x000fc8000fffe0ff */
[----:B------:R-:W-:-:S04]  /*2760*/  UISETP.NE.AND UP0, UPT, UR4, 0x4, UPT ;  /* 0x000000040400788c */ /* 0x000fc8000bf05270 */
[----:B------:R-:W-:Y:S02]  /*2770*/  USEL UR6, URZ, 0x1, UP0 ;  /* 0x00000001ff067887 */ /* 0x000fe40008000000 */
[----:B------:R-:W-:-:S04]  /*2780*/  USEL UR4, UR4, URZ, UP0 ;  /* 0x000000ff04047287 */ /* 0x000fc80008000000 */
[----:B------:R-:W-:Y:S01]  /*2790*/  ULEA UR5, UR4, UR7, 0x3 ;  /* 0x0000000704057291 */ /* 0x000fe2000f8e18ff */
[----:B------:R-:W-:-:S04]  /*27a0*/  LOP3.LUT R2, R2, UR6, RZ, 0x3c, !PT ;  /* 0x0000000602027c12 */ /* 0x000fc8000f8e3cff */
[----:B-1----:R-:W-:-:S04]  /*27b0*/  SHF.L.U32 R3, R2, 0x1f, RZ ;  /* 0x0000001f02037819 */ /* 0x002fc800000006ff */
[----:B------:R-:W1:Y:S02]  /*27c0*/  SYNCS.PHASECHK.TRANS64.TRYWAIT P0, [UR5], R3 ;  /* 0x00000003ff0075a7 */ /* 0x000e640008001105 */
[----:B-1----:R-:W-:Y:S05]  /*27d0*/  @!P0 BRA `(.L_x_45) ;  /* 0x0000004800bc8947 */ /* 0x002fea0003800000 */
.L_x_111:
[----:B------:R-:W-:-:S04]  /*27e0*/  UIADD3 UR4, UPT, UPT, UR4, 0x1, URZ ;  /* 0x0000000104047890 */ /* 0x000fc8000fffe0ff */
[----:B------:R-:W-:-:S04]  /*27f0*/  UISETP.NE.AND UP0, UPT, UR4, 0x4, UPT ;  /* 0x000000040400788c */ /* 0x000fc8000bf05270 */
[----:B------:R-:W-:Y:S02]  /*2800*/  USEL UR5, URZ, 0x1, UP0 ;  /* 0x00000001ff057887 */ /* 0x000fe40008000000 */
[----:B------:R-:W-:-:S04]  /*2810*/  USEL UR4, UR4, URZ, UP0 ;  /* 0x000000ff04047287 */ /* 0x000fc80008000000 */
[----:B------:R-:W-:Y:S01]  /*2820*/  ULEA UR4, UR4, UR7, 0x3 ;  /* 0x0000000704047291 */ /* 0x000fe2000f8e18ff */
[----:B------:R-:W-:-:S04]  /*2830*/  LOP3.LUT R2, R2, UR5, RZ, 0x3c, !PT ;  /* 0x0000000502027c12 */ /* 0x000fc8000f8e3cff */
[----:B------:R-:W-:Y:S01]  /*2840*/  SHF.L.U32 R2, R2, 0x1f, RZ ;  /* 0x0000001f02027819 */ /* 0x000fe200000006ff */
[----:B-1----:R-:W-:-:S07]  /*2850*/  IMAD.U32 R0, RZ, RZ, UR4 ;  /* 0x00000004ff007e24 */ /* 0x002fce000f8e00ff */
.L_x_46:
[----:B-1----:R1:W2:Y:S02]  /*2860*/  SYNCS.PHASECHK.TRANS64.TRYWAIT P0, [R0+URZ], R2 ;  /* 0x00000002000075a7 */ /* 0x0022a400080011ff */
[----:B--2---:R-:W-:Y:S05]  /*2870*/  @!P0 NANOSLEEP.SYNCS 0x989680 ;  /* 0x009896800000895d */ /* 0x004fea0003900000 */
[----:B------:R-:W2:Y:S02]  /*2880*/  @!P0 SYNCS.PHASECHK.TRANS64 P0, [R0+URZ], R2 ;  /* 0x00000002000085a7 */ /* 0x000ea400080010ff */
[----:B--2---:R-:W-:Y:S05]  /*2890*/  @P0 EXIT ;  /* 0x000000000000094d */ /* 0x004fea0003800000 */
[----:B------:R-:W-:Y:S05]  /*28a0*/  BRA `(.L_x_46) ;  /* 0xfffffffc00ec7947 */ /* 0x000fea000383ffff */
.L_x_22:
[----:B------:R-:W-:-:S04]  /*28b0*/  UISETP.NE.AND UP0, UPT, UR48, URZ, UPT ;  /* 0x000000ff3000728c */ /* 0x000fc8000bf05270 */
[----:B------:R-:W-:-:S09]  /*28c0*/  UISETP.NE.OR UP0, UPT, UR22, 0x1, UP0 ;  /* 0x000000011600788c */ /* 0x000fd20008705670 */
[----:B------:R-:W-:Y:S05]  /*28d0*/  BRA.U UP0, `(.L_x_47) ;  /* 0x0000000500487547 */ /* 0x000fea000b800000 */
[----:B------:R-:W-:Y:S01]  /*28e0*/  ISETP.GE.U32.AND P2, PT, R0, 0x2, PT ;  /* 0x000000020000780c */ /* 0x000fe20003f46070 */
[----:B------:R-:W-:Y:S01]  /*28f0*/  IMAD.MOV.U32 R12, RZ, RZ, 0x1 ;  /* 0x00000001ff0c7424 */ /* 0x000fe200078e00ff */
[----:B------:R-:W-:Y:S02]  /*2900*/  CS2R R10, SRZ ;  /* 0x00000000000a7805 */ /* 0x000fe4000001ff00 */
[----:B------:R-:W-:Y:S01]  /*2910*/  CS2R R8, SRZ ;  /* 0x0000000000087805 */ /* 0x000fe2000001ff00 */
[----:B------:R-:W-:Y:S01]  /*2920*/  UMOV UR6, 0x400 ;  /* 0x0000040000067882 */ /* 0x000fe20000000000 */
[----:B------:R-:W-:Y:S01]  /*2930*/  UMOV UR5, URZ ;  /* 0x000000ff00057c82 */ /* 0x000fe20008000000 */
[----:B------:R-:W-:-:S12]  /*2940*/  ULEA UR6, UR48, UR6, 0x18 ;  /* 0x0000000630067291 */ /* 0x000fd8000f8ec0ff */
.L_x_51:
[----:B------:R-:W-:Y:S02]  /*2950*/  LEA R2, R8, UR6, 0x3 ;  /* 0x0000000608027c11 */ /* 0x000fe4000f8e18ff */
[----:B------:R-:W-:-:S03]  /*2960*/  SHF.L.U32 R4, R9, 0x1f, RZ ;  /* 0x0000001f09047819 */ /* 0x000fc600000006ff */
[----:B------:R-:W-:Y:S01]  /*2970*/  VIADD R5, R2, 0xd0 ;  /* 0x000000d002057836 */ /* 0x000fe20000000000 */
[----:B------:R-:W1:Y:S02]  /*2980*/  SYNCS.PHASECHK.TRANS64.TRYWAIT P0, [R2+URZ+0xc0], R4 ;  /* 0x0000c004020075a7 */ /* 0x000e6400080011ff */
[----:B-1----:R-:W-:Y:S05]  /*2990*/  @!P0 BRA `(.L_x_48) ;  /* 0x0000004800648947 */ /* 0x002fea0003800000 */
.L_x_112:
[----:B------:R-:W-:Y:S01]  /*29a0*/  ULEA UR4, UR5, UR6, 0x3 ;  /* 0x0000000605047291 */ /* 0x000fe2000f8e18ff */
[----:B-1----:R-:W-:Y:S01]  /*29b0*/  PRMT R2, RZ, 0x654, R5 ;  /* 0x00000654ff027816 */ /* 0x002fe20000000005 */
[----:B------:R-:W-:Y:S01]  /*29c0*/  @!P2 IMAD.MOV.U32 R4, RZ, RZ, 0x10 ;  /* 0x00000010ff04a424 */ /* 0x000fe200078e00ff */
[----:B------:R-:W-:Y:S01]  /*29d0*/  SHF.L.U32 R5, R12, 0x1f, RZ ;  /* 0x0000001f0c057819 */ /* 0x000fe200000006ff */
[----:B------:R-:W-:Y:S01]  /*29e0*/  UIADD3 UR7, UPT, UPT, UR4, 0x60, URZ ;  /* 0x0000006004077890 */ /* 0x000fe2000fffe0ff */
[----:B------:R1:W-:Y:S05]  /*29f0*/  SYNCS.ARRIVE.TRANS64.RED.A1T0 RZ, [R2+URZ], RZ ;  /* 0x000000ff02ff79a7 */ /* 0x0003ea00081004ff */
[----:B------:R-:W-:Y:S01]  /*2a00*/  IMAD.U32 R6, RZ, RZ, UR7 ;  /* 0x00000007ff067e24 */ /* 0x000fe2000f8e00ff */
[----:B------:R-:W2:Y:S04]  /*2a10*/  SYNCS.PHASECHK.TRANS64.TRYWAIT P0, [UR4+0x70], R5 ;  /* 0x00007005ff0075a7 */ /* 0x000ea80008001104 */
[----:B------:R-:W-:Y:S01]  /*2a20*/  PRMT R6, R0, 0x654, R6 ;  /* 0x0000065400067816 */ /* 0x000fe20000000006 */
[----:B-12---:R-:W-:Y:S06]  /*2a30*/  @!P0 BRA `(.L_x_49) ;  /* 0x0000004800508947 */ /* 0x006fec0003800000 */
.L_x_114:
[----:B------:R-:W-:Y:S01]  /*2a40*/  ULEA UR8, UR5, UR6, 0x4 ;  /* 0x0000000605087291 */ /* 0x000fe2000f8e20ff */
[----:B------:R-:W-:Y:S01]  /*2a50*/  SEL R3, R6, R3, !P2 ;  /* 0x0000000306037207 */ /* 0x000fe20005000000 */
[----:B------:R-:W-:Y:S01]  /*2a60*/  UIADD3 UR9, UPT, UPT, UR4, 0x60, URZ ;  /* 0x0000006004097890 */ /* 0x000fe2000fffe0ff */
[----:B-1----:R-:W-:Y:S01]  /*2a70*/  LEA R2, R11, UR6, 0x3 ;  /* 0x000000060b027c11 */ /* 0x002fe2000f8e18ff */
[----:B------:R-:W-:Y:S01]  /*2a80*/  UIADD3 UR8, UPT, UPT, UR8, 0xf0, URZ ;  /* 0x000000f008087890 */ /* 0x000fe2000fffe0ff */
[----:B------:R1:W-:Y:S01]  /*2a90*/  @!P2 SYNCS.ARRIVE.TRANS64.RED RZ, [R3+URZ], R4 ;  /* 0x0000000403ffa9a7 */ /* 0x0003e200080004ff */
[----:B------:R-:W-:Y:S01]  /*2aa0*/  UIADD3 UR4, UPT, UPT, UR5, 0x1, URZ ;  /* 0x0000000105047890 */ /* 0x000fe2000fffe0ff */
[----:B------:R-:W-:-:S03]  /*2ab0*/  VIADD R8, R8, 0x1 ;  /* 0x0000000108087836 */ /* 0x000fc60000000000 */
[----:B------:R-:W-:Y:S02]  /*2ac0*/  UISETP.NE.AND UP0, UPT, UR4, 0x2, UPT ;  /* 0x000000020400788c */ /* 0x000fe4000bf05270 */
[----:B------:R-:W-:Y:S01]  /*2ad0*/  ISETP.NE.AND P0, PT, R8, 0x2, PT ;  /* 0x000000020800780c */ /* 0x000fe20003f05270 */
[----:B------:R-:W-:Y:S06]  /*2ae0*/  UGETNEXTWORKID.BROADCAST [UR8], [UR9] ;  /* 0x00000000080073ca */ /* 0x000fec0008000100 */
[----:B------:R-:W-:Y:S02]  /*2af0*/  USEL UR7, URZ, 0x1, UP0 ;  /* 0x00000001ff077887 */ /* 0x000fe40008000000 */
[----:B------:R-:W-:-:S04]  /*2b00*/  USEL UR5, UR4, URZ, UP0 ;  /* 0x000000ff04057287 */ /* 0x000fc80008000000 */
[----:B------:R-:W-:Y:S02]  /*2b10*/  LOP3.LUT R12, R12, UR7, RZ, 0x3c, !PT ;  /* 0x000000070c0c7c12 */ /* 0x000fe4000f8e3cff */
[----:B-1----:R-:W-:-:S04]  /*2b20*/  SHF.L.U32 R4, R10, 0x1f, RZ ;  /* 0x0000001f0a047819 */ /* 0x002fc800000006ff */
[----:B------:R-:W1:Y:S02]  /*2b30*/  SYNCS.PHASECHK.TRANS64.TRYWAIT P1, [R2+URZ+0x60], R4 ;  /* 0x00006004020075a7 */ /* 0x000e6400080211ff */
[----:B-1----:R-:W-:Y:S05]  /*2b40*/  @!P1 BRA `(.L_x_50) ;  /* 0x0000004800249947 */ /* 0x002fea0003800000 */
.L_x_115:
[C---:B-1----:R-:W-:Y:S01]  /*2b50*/  LEA R4, R11.reuse, UR6, 0x4 ;  /* 0x000000060b047c11 */ /* 0x042fe2000f8e20ff */
[----:B------:R-:W-:Y:S01]  /*2b60*/  VIADD R2, R2, 0x70 ;  /* 0x0000007002027836 */ /* 0x000fe20000000000 */
[----:B------:R-:W-:Y:S01]  /*2b70*/  SEL R8, R8, RZ, P0 ;  /* 0x000000ff08087207 */ /* 0x000fe20000000000 */
[----:B------:R-:W-:-:S03]  /*2b80*/  VIADD R11, R11, 0x1 ;  /* 0x000000010b0b7836 */ /* 0x000fc60000000000 */
[----:B------:R-:W1:Y:S01]  /*2b90*/  LDS.128 R4, [R4+0xf0] ;  /* 0x0000f00004047984 */ /* 0x000e620000000c00 */
[----:B------:R-:W-:Y:S02]  /*2ba0*/  PRMT R2, RZ, 0x654, R2 ;  /* 0x00000654ff027816 */ /* 0x000fe40000000002 */
[C---:B------:R-:W-:Y:S01]  /*2bb0*/  ISETP.NE.AND P1, PT, R11.reuse, 0x2, PT ;  /* 0x000000020b00780c */ /* 0x040fe20003f25270 */
[----:B------:R-:W-:Y:S01]  /*2bc0*/  @!PT LDS RZ, [RZ] ;  /* 0x00000000fffff984 */ /* 0x000fe20000000800 */
[----:B------:R-:W-:Y:S01]  /*2bd0*/  @!PT LDS RZ, [RZ] ;  /* 0x00000000fffff984 */ /* 0x000fe20000000800 */
[----:B------:R-:W-:Y:S01]  /*2be0*/  @!PT LDS RZ, [RZ] ;  /* 0x00000000fffff984 */ /* 0x000fe20000000800 */
[----:B------:R-:W-:Y:S01]  /*2bf0*/  @!PT LDS RZ, [RZ] ;  /* 0x00000000fffff984 */ /* 0x000fe20000000800 */
[----:B------:R2:W-:Y:S06]  /*2c00*/  MEMBAR.ALL.CTA ;  /* 0x0000000000007992 */ /* 0x0005ec0000008000 */
[----:B--2---:R-:W2:Y:S01]  /*2c10*/  FENCE.VIEW.ASYNC.S ;  /* 0x00000000000073c6 */ /* 0x004ea20000000000 */
[----:B------:R-:W-:Y:S01]  /*2c20*/  SEL R11, R11, RZ, P1 ;  /* 0x000000ff0b0b7207 */ /* 0x000fe20000800000 */
[----:B--2---:R2:W-:Y:S01]  /*2c30*/  SYNCS.ARRIVE.TRANS64.RED.A1T0 RZ, [R2+URZ], RZ ;  /* 0x000000ff02ff79a7 */ /* 0x0045e200081004ff */
[----:B-1----:R-:W-:-:S02]  /*2c40*/  LOP3.LUT P3, RZ, R6, 0x1, RZ, 0xc0, !PT ;  /* 0x0000000106ff7812 */ /* 0x002fc4000786c0ff */
[----:B------:R-:W-:-:S04]  /*2c50*/  SEL R4, RZ, 0x1, P1 ;  /* 0x00000001ff047807 */ /* 0x000fc80000800000 */
[----:B------:R-:W-:Y:S02]  /*2c60*/  LOP3.LUT R10, R10, R4, RZ, 0x3c, !PT ;  /* 0x000000040a0a7212 */ /* 0x000fe400078e3cff */
[----:B--2---:R-:W-:-:S04]  /*2c70*/  SEL R2, RZ, 0x1, P0 ;  /* 0x00000001ff027807 */ /* 0x004fc80000000000 */
[----:B------:R-:W-:Y:S01]  /*2c80*/  LOP3.LUT R9, R9, R2, RZ, 0x3c, !PT ;  /* 0x0000000209097212 */ /* 0x000fe200078e3cff */
[----:B------:R-:W-:Y:S06]  /*2c90*/  @P3 BRA `(.L_x_51) ;  /* 0xfffffffc002c3947 */ /* 0x000fec000383ffff */
[----:B------:R-:W-:Y:S01]  /*2ca0*/  ULEA UR4, UR5, UR6, 0x3 ;  /* 0x0000000605047291 */ /* 0x000fe2000f8e18ff */
[----:B------:R-:W-:-:S08]  /*2cb0*/  SHF.L.U32 R2, R12, 0x1f, RZ ;  /* 0x0000001f0c027819 */ /* 0x000fd000000006ff */
[----:B------:R-:W1:Y:S02]  /*2cc0*/  SYNCS.PHASECHK.TRANS64 P0, [UR4+0x70], R2 ;  /* 0x00007002ff0075a7 */ /* 0x000e640008001004 */
[----:B-1----:R-:W-:Y:S05]  /*2cd0*/  @P0 BRA `(.L_x_52) ;  /* 0x0000000000080947 */ /* 0x002fea0003800000 */
[----:B------:R-:W1:Y:S02]  /*2ce0*/  SYNCS.PHASECHK.TRANS64.TRYWAIT P0, [UR4+0x70], R2 ;  /* 0x00007002ff0075a7 */ /* 0x000e640008001104 */
[----:B-1----:R-:W-:Y:S05]  /*2cf0*/  @!P0 BRA `(.L_x_53) ;  /* 0x0000004400cc8947 */ /* 0x002fea0003800000 */
.L_x_52:
[----:B------:R-:W-:-:S04]  /*2d00*/  UIADD3 UR7, UPT, UPT, UR5, 0x1, URZ ;  /* 0x0000000105077890 */ /* 0x000fc8000fffe0ff */
[----:B------:R-:W-:-:S04]  /*2d10*/  UISETP.NE.AND UP0, UPT, UR7, 0x2, UPT ;  /* 0x000000020700788c */ /* 0x000fc8000bf05270 */
[----:B------:R-:W-:Y:S02]  /*2d20*/  USEL UR8, URZ, 0x1, UP0 ;  /* 0x00000001ff087887 */ /* 0x000fe40008000000 */
[----:B------:R-:W-:-:S04]  /*2d30*/  USEL UR7, UR7, URZ, UP0 ;  /* 0x000000ff07077287 */ /* 0x000fc80008000000 */
[----:B------:R-:W-:Y:S01]  /*2d40*/  ULEA UR7, UR7, UR6, 0x3 ;  /* 0x0000000607077291 */ /* 0x000fe2000f8e18ff */
[----:B-1----:R-:W-:-:S04]  /*2d50*/  LOP3.LUT R2, R12, UR8, RZ, 0x3c, !PT ;  /* 0x000000080c027c12 */ /* 0x002fc8000f8e3cff */
[----:B------:R-:W-:-:S04]  /*2d60*/  SHF.L.U32 R0, R2, 0x1f, RZ ;  /* 0x0000001f02007819 */ /* 0x000fc800000006ff */
[----:B------:R-:W1:Y:S02]  /*2d70*/  SYNCS.PHASECHK.TRANS64 P0, [UR7+0x70], R0 ;  /* 0x00007000ff0075a7 */ /* 0x000e640008001007 */
[----:B-1----:R-:W-:Y:S05]  /*2d80*/  @P0 EXIT ;  /* 0x000000000000094d */ /* 0x002fea0003800000 */
[----:B------:R-:W-:Y:S02]  /*2d90*/  SHF.L.U32 R2, R2, 0x1f, RZ ;  /* 0x0000001f02027819 */ /* 0x000fe400000006ff */
[----:B------:R-:W-:-:S07]  /*2da0*/  MOV R0, UR7 ;  /* 0x0000000700007c02 */ /* 0x000fce0008000f00 */
.L_x_54:
[----:B-1----:R1:W2:Y:S02]  /*2db0*/  SYNCS.PHASECHK.TRANS64.TRYWAIT P0, [R0+URZ+0x70], R2 ;  /* 0x00007002000075a7 */ /* 0x0022a400080011ff */
[----:B--2---:R-:W-:Y:S05]  /*2dc0*/  @!P0 NANOSLEEP.SYNCS 0x989680 ;  /* 0x009896800000895d */ /* 0x004fea0003900000 */
[----:B------:R-:W2:Y:S02]  /*2dd0*/  @!P0 SYNCS.PHASECHK.TRANS64 P0, [R0+URZ+0x70], R2 ;  /* 0x00007002000085a7 */ /* 0x000ea400080010ff */
[----:B--2---:R-:W-:Y:S05]  /*2de0*/  @P0 EXIT ;  /* 0x000000000000094d */ /* 0x004fea0003800000 */
[----:B------:R-:W-:Y:S05]  /*2df0*/  BRA `(.L_x_54) ;  /* 0xfffffffc00ec7947 */ /* 0x000fea000383ffff */
.L_x_47:
[----:B------:R-:W-:Y:S05]  /*2e00*/  BRA.U UP4, `(.L_x_55) ;  /* 0x0000000d04bc7547 */ /* 0x000fea000b800000 */
[----:B------:R-:W-:Y:S01]  /*2e10*/  UMOV UR4, 0x40 ;  /* 0x0000004000047882 */ /* 0x000fe20000000000 */
[----:B------:R-:W-:Y:S01]  /*2e20*/  NOP ;  /* 0x0000000000007918 */ /* 0x000fe20000000000 */
[----:B------:R-:W-:Y:S01]  /*2e30*/  ULEA UR5, UR48, UR4, 0x18 ;  /* 0x0000000430057291 */ /* 0x000fe2000f8ec0ff */
[----:B------:R-:W-:Y:S02]  /*2e40*/  UMOV UR6, 0x400 ;  /* 0x0000040000067882 */ /* 0x000fe40000000000 */
[----:B------:R-:W-:-:S06]  /*2e50*/  ULEA UR6, UR48, UR6, 0x18 ;  /* 0x0000000630067291 */ /* 0x000fcc000f8ec0ff */
[----:B------:R-:W1:Y:S02]  /*2e60*/  LDS.U8 R0, [UR5+0x1c] ;  /* 0x00001c05ff007984 */ /* 0x000e640008000000 */
[----:B-1----:R-:W-:-:S13]  /*2e70*/  ISETP.NE.AND P0, PT, R0, RZ, PT ;  /* 0x000000ff0000720c */ /* 0x002fda0003f05270 */
[----:B------:R-:W-:Y:S05]  /*2e80*/  @P0 BRA `(.L_x_56) ;  /* 0x0000000000580947 */ /* 0x000fea0003800000 */
[----:B------:R-:W-:-:S13]  /*2e90*/  ELECT P0, URZ, PT ;  /* 0x0000000000ff782f */ /* 0x000fda0003800000 */
[----:B------:R-:W-:Y:S05]  /*2ea0*/  @!P0 BRA `(.L_x_57) ;  /* 0x0000000000608947 */ /* 0x000fea0003800000 */
[----:B------:R-:W-:Y:S01]  /*2eb0*/  UMOV UR4, 0x10 ;  /* 0x0000001000047882 */ /* 0x000fe20000000000 */
[----:B------:R-:W-:Y:S01]  /*2ec0*/  HFMA2 R0, -RZ, RZ, 0, 5.9604644775390625e-08 ;  /* 0x00000001ff007431 */ /* 0x000fe200000001ff */
[----:B------:R-:W-:-:S03]  /*2ed0*/  MOV R3, 0xffff ;  /* 0x0000ffff00037802 */ /* 0x000fc60000000f00 */
[----:B------:R-:W-:Y:S04]  /*2ee0*/  DEPBAR.LE SB1, 0x36 ;  /* 0x00009d800000791a */ /* 0x000fe80000000000 */
[----:B------:R-:W1:Y:S02]  /*2ef0*/  UTCATOMSWS.FIND_AND_SET.ALIGN UP0, UR4, UR4 ;  /* 0x00000004000475e3 */ /* 0x000e640008000800 */
[----:B-1----:R-:W-:Y:S01]  /*2f00*/  MOV R4, UR4 ;  /* 0x0000000400047c02 */ /* 0x002fe20008000f00 */
[----:B------:R-:W-:Y:S06]  /*2f10*/  BRA.U UP0, `(.L_x_58) ;  /* 0x0000000100187547 */ /* 0x000fec000b800000 */
.L_x_59:
[----:B------:R-:W-:Y:S05]  /*2f20*/  NANOSLEEP 0x64 ;  /* 0x000000640000795d */ /* 0x000fea0003800000 */
[----:B------:R-:W-:-:S05]  /*2f30*/  UMOV UR4, 0x10 ;  /* 0x0000001000047882 */ /* 0x000fca0000000000 */
[----:B------:R-:W-:Y:S04]  /*2f40*/  DEPBAR.LE SB1, 0x36 ;  /* 0x00009d800000791a */ /* 0x000fe80000000000 */
[----:B------:R-:W1:Y:S02]  /*2f50*/  UTCATOMSWS.FIND_AND_SET.ALIGN UP0, UR4, UR4 ;  /* 0x00000004000475e3 */ /* 0x000e640008000800 */
[----:B-1----:R-:W-:Y:S01]  /*2f60*/  MOV R4, UR4 ;  /* 0x0000000400047c02 */ /* 0x002fe20008000f00 */
[----:B------:R-:W-:Y:S05]  /*2f70*/  BRA.U !UP0, `(.L_x_59) ;  /* 0xfffffffd08e87547 */ /* 0x000fea000b83ffff */
.L_x_58:
[-C--:B------:R-:W-:Y:S02]  /*2f80*/  SHF.L.U32 R3, R3, R4.reuse, RZ ;  /* 0x0000000403037219 */ /* 0x080fe400000006ff */
[----:B------:R-:W-:Y:S01]  /*2f90*/  SHF.L.U32 R0, R0, R4, RZ ;  /* 0x0000000400007219 */ /* 0x000fe200000006ff */
[----:B------:R-:W-:Y:S02]  /*2fa0*/  IMAD.SHL.U32 R4, R4, 0x20, RZ ;  /* 0x0000002004047824 */ /* 0x000fe400078e00ff */
[----:B------:R1:W-:Y:S04]  /*2fb0*/  ATOMS.OR RZ, [UR5+0x14], R3 ;  /* 0x00001403ffff798c */ /* 0x0003e8000b000005 */
[----:B------:R1:W-:Y:S04]  /*2fc0*/  ATOMS.OR RZ, [UR5+0x18], R0 ;  /* 0x00001800ffff798c */ /* 0x0003e8000b000005 */
[----:B------:R1:W-:Y:S01]  /*2fd0*/  STS [UR6+0x110], R4 ;  /* 0x00011004ff007988 */ /* 0x0003e20008000806 */
[----:B------:R-:W-:Y:S05]  /*2fe0*/  BRA `(.L_x_57) ;  /* 0x0000000000107947 */ /* 0x000fea0003800000 */
.L_x_56:
[----:B------:R-:W-:Y:S02]  /*2ff0*/  MOV R0, 0xffffffff ;  /* 0xffffffff00007802 */ /* 0x000fe40000000f00 */
[----:B------:R-:W-:-:S03]  /*3000*/  MOV R4, 0x3030 ;  /* 0x0000303000047802 */ /* 0x000fc60000000f00 */
[----:B------:R1:W-:Y:S04]  /*3010*/  STS [UR6+0x110], R0 ;  /* 0x00011000ff007988 */ /* 0x0003e80008000806 */
[----:B-1---5:R-:W-:Y:S05]  /*3020*/  CALL.REL.NOINC `($__internal_1_$__cuda_sm10x_tcgen05_guardrail_trap_phase_invalid_during_alloc) ;  /* 0x00000048004c7944 */ /* 0x022fea0003c00000 */
.L_x_57:
[----:B------:R-:W-:Y:S05]  /*3030*/  WARPSYNC.ALL ;  /* 0x0000000000007948 */ /* 0x000fea0003800000 */
[----:B------:R-:W2:Y:S01]  /*3040*/  S2UR UR4, SR_CgaCtaId ;  /* 0x00000000000479c3 */ /* 0x000ea20000008800 */
[----:B------:R-:W-:Y:S01]  /*3050*/  UMOV UR26, 0x400 ;  /* 0x00000400001a7882 */ /* 0x000fe20000000000 */
[----:B------:R-:W-:-:S06]  /*3060*/  NOP ;  /* 0x0000000000007918 */ /* 0x000fcc0000000000 */
[----:B------:R-:W-:Y:S06]  /*3070*/  BAR.ARV 0x6, 0xa0 ;  /* 0x0182800000007b1d */ /* 0x000fec0000002000 */
[----:B------:R-:W3:Y:S01]  /*3080*/  LDCU UR5, c[0x0][0x38c] ;  /* 0x00007180ff0577ac */ /* 0x000ee20008000800 */
[----:B------:R-:W-:Y:S01]  /*3090*/  LOP3.LUT R2, R2, 0xffff, RZ, 0xc0, !PT ;  /* 0x0000ffff02027812 */ /* 0x000fe200078ec0ff */
[----:B------:R-:W-:Y:S01]  /*30a0*/  IMAD.MOV.U32 R11, RZ, RZ, 0x1 ;  /* 0x00000001ff0b7424 */ /* 0x000fe200078e00ff */
[----:B------:R-:W-:Y:S01]  /*30b0*/  CS2R R8, SRZ ;  /* 0x0000000000087805 */ /* 0x000fe2000001ff00 */
[----:B------:R-:W4:Y:S01]  /*30c0*/  LDCU UR7, c[0x0][0x38c] ;  /* 0x00007180ff0777ac */ /* 0x000f220008000800 */
[----:B------:R-:W-:Y:S01]  /*30d0*/  R2UR UR27, R2 ;  /* 0x00000000021b72ca */ /* 0x000fe200000e0000 */
[----:B------:R-:W-:Y:S01]  /*30e0*/  IMAD.MOV.U32 R10, RZ, RZ, RZ ;  /* 0x000000ffff0a7224 */ /* 0x000fe200078e00ff */
[----:B------:R-:W-:Y:S01]  /*30f0*/  UMOV UR31, URZ ;  /* 0x000000ff001f7c82 */ /* 0x000fe20008000000 */
[----:B------:R-:W-:Y:S01]  /*3100*/  UMOV UR22, URZ ;  /* 0x000000ff00167c82 */ /* 0x000fe20008000000 */
[----:B--2---:R-:W-:Y:S01]  /*3110*/  ULEA UR26, UR4, UR26, 0x18 ;  /* 0x0000001a041a7291 */ /* 0x004fe2000f8ec0ff */
[----:B------:R-:W-:Y:S01]  /*3120*/  UMOV UR38, 0x0 ;  /* 0x0000000000267882 */ /* 0x000fe20000000000 */
[----:B------:R-:W-:-:S02]  /*3130*/  UMOV UR39, 0x81004a0 ;  /* 0x081004a000277882 */ /* 0x000fc40000000000 */
[----:B------:R-:W-:Y:S02]  /*3140*/  UIADD3 UR4, UPT, UPT, UR26, 0x4400, URZ ;  /* 0x000044001a047890 */ /* 0x000fe4000fffe0ff */
[----:B------:R-:W-:Y:S02]  /*3150*/  UIADD3 UR6, UPT, UPT, UR26, 0x14400, URZ ;  /* 0x000144001a067890 */ /* 0x000fe4000fffe0ff */
[----:B---3--:R-:W-:Y:S01]  /*3160*/  UIADD3 UR5, UPT, UPT, UR5, 0x7f, URZ ;  /* 0x0000007f05057890 */ /* 0x008fe2000fffe0ff */
[----:B-1----:R-:W1:Y:S01]  /*3170*/  LDS R0, [UR26+0x110] ;  /* 0x0001101aff007984 */ /* 0x002e620008000800 */
[----:B------:R-:W-:Y:S01]  /*3180*/  UMOV UR36, 0x0 ;  /* 0x0000000000247882 */ /* 0x000fe20000000000 */
[----:B------:R-:W-:Y:S01]  /*3190*/  UMOV UR37, 0x81004a0 ;  /* 0x081004a000257882 */ /* 0x000fe20000000000 */
[----:B------:R-:W-:Y:S02]  /*31a0*/  USHF.R.S32.HI UR40, URZ, 0x1f, UR5 ;  /* 0x0000001fff287899 */ /* 0x000fe40008011405 */
[----:B----4-:R-:W-:-:S02]  /*31b0*/  UISETP.GE.AND UP4, UPT, UR7, 0x1, UPT ;  /* 0x000000010700788c */ /* 0x010fc4000bf86270 */
[----:B------:R-:W-:Y:S02]  /*31c0*/  ULEA.HI UR40, UR40, UR5, URZ, 0x7 ;  /* 0x0000000528287291 */ /* 0x000fe4000f8f38ff */
[----:B------:R-:W-:Y:S02]  /*31d0*/  USHF.R.U32.HI UR5, URZ, 0x4, UR4 ;  /* 0x00000004ff057899 */ /* 0x000fe40008011604 */
[----:B------:R-:W-:Y:S02]  /*31e0*/  USHF.R.S32.HI UR40, URZ, 0x7, UR40 ;  /* 0x00000007ff287899 */ /* 0x000fe40008011428 */
[----:B------:R-:W-:Y:S02]  /*31f0*/  USHF.R.U32.HI UR4, URZ, 0x4, UR6 ;  /* 0x00000004ff047899 */ /* 0x000fe40008011606 */
[----:B------:R-:W-:Y:S02]  /*3200*/  UISETP.LT.AND UP0, UPT, UR40, 0x1, UPT ;  /* 0x000000012800788c */ /* 0x000fe4000bf01270 */
[----:B------:R-:W-:-:S02]  /*3210*/  ULOP3.LUT UR5, UR5, 0x3fff, URZ, 0xc0, !UPT ;  /* 0x00003fff05057892 */ /* 0x000fc4000f8ec0ff */
[----:B------:R-:W-:Y:S02]  /*3220*/  ULOP3.LUT UR4, UR4, 0x3fff, URZ, 0xc0, !UPT ;  /* 0x00003fff04047892 */ /* 0x000fe4000f8ec0ff */
[----:B------:R-:W-:Y:S02]  /*3230*/  USEL UR41, UR40, 0x1, !UP0 ;  /* 0x0000000128297887 */ /* 0x000fe4000c000000 */
[----:B------:R-:W-:Y:S02]  /*3240*/  ULOP3.LUT UR28, UR5, 0x10000, URZ, 0xfc, !UPT ;  /* 0x00010000051c7892 */ /* 0x000fe4000f8efcff */
[----:B------:R-:W-:Y:S02]  /*3250*/  ULOP3.LUT UR29, UR4, 0x10000, URZ, 0xfc, !UPT ;  /* 0x00010000041d7892 */ /* 0x000fe4000f8efcff */
[----:B------:R-:W-:Y:S01]  /*3260*/  UIADD3 UR41, UPT, UPT, -UR41, URZ, URZ ;  /* 0x000000ff29297290 */ /* 0x000fe2000fffe1ff */
[----:B------:R-:W-:Y:S01]  /*3270*/  UMOV UR34, 0x0 ;  /* 0x0000000000227882 */ /* 0x000fe20000000000 */
[----:B------:R-:W-:Y:S01]  /*3280*/  UMOV UR35, 0x81004a0 ;  /* 0x081004a000237882 */ /* 0x000fe20000000000 */
[----:B------:R-:W-:Y:S01]  /*3290*/  UMOV UR32, 0x0 ;  /* 0x0000000000207882 */ /* 0x000fe20000000000 */
[----:B------:R-:W-:Y:S01]  /*32a0*/  UMOV UR33, 0x81004a0 ;  /* 0x081004a000217882 */ /* 0x000fe20000000000 */
[----:B-1----:R-:W-:-:S15]  /*32b0*/  R2UR UR42, R0 ;  /* 0x00000000002a72ca */ /* 0x002fde00000e0000 */
.L_x_66:
[----:B------:R-:W-:Y:S02]  /*32c0*/  LEA R0, R10, UR26, 0x3 ;  /* 0x0000001a0a007c11 */ /* 0x000fe4000f8e18ff */
[----:B------:R-:W-:Y:S02]  /*32d0*/  SHF.L.U32 R2, R9, 0x1f, RZ ;  /* 0x0000001f09027819 */ /* 0x000fe400000006ff */
[----:B------:R-:W-:Y:S01]  /*32e0*/  PLOP3.LUT P0, PT, PT, PT, UP4, 0x80, 0x8 ;  /* 0x000000000008781c */ /* 0x000fe20003f0f048 */
[----:B------:R-:W-:Y:S01]  /*32f0*/  VIADD R3, R0, 0x70 ;  /* 0x0000007000037836 */ /* 0x000fe20000000000 */
[----:B-1----:R-:W1:Y:S02]  /*3300*/  SYNCS.PHASECHK.TRANS64.TRYWAIT P1, [R0+URZ+0x60], R2 ;  /* 0x00006002000075a7 */ /* 0x002e6400080211ff */
[----:B-1-3--:R-:W-:Y:S09]  /*3310*/  @!P1 BRA `(.L_x_60) ;  /* 0x00000040005c9947 */ /* 0x00aff20003800000 */
.L_x_117:
[----:B------:R-:W-:Y:S01]  /*3320*/  LEA R4, R10, UR26, 0x4 ;  /* 0x0000001a0a047c11 */ /* 0x000fe2000f8e20ff */
[----:B------:R-:W-:Y:S01]  /*3330*/  @UP4 ULEA UR4, UR22, UR26, 0x3 ;  /* 0x0000001a16044291 */ /* 0x000fe2000f8e18ff */
[----:B------:R-:W-:Y:S01]  /*3340*/  PLOP3.LUT P2, PT, PT, PT, PT, 0x80, 0x8 ;  /* 0x000000000008781c */ /* 0x000fe20003f4f070 */
[----:B------:R-:W-:Y:S01]  /*3350*/  ULEA UR30, UR31, UR26, 0x3 ;  /* 0x0000001a1f1e7291 */ /* 0x000fe2000f8e18ff */
[----:B------:R-:W-:Y:S01]  /*3360*/  PRMT R3, RZ, 0x654, R3 ;  /* 0x00000654ff037816 */ /* 0x000fe20000000003 */
[----:B------:R-:W-:Y:S01]  /*3370*/  ULEA UR11, UR31, UR42, 0x6 ;  /* 0x0000002a1f0b7291 */ /* 0x000fe2000f8e30ff */
[----:B------:R-:W2:Y:S01]  /*3380*/  LDS.128 R4, [R4+0xf0] ;  /* 0x0000f00004047984 */ /* 0x000ea20000000c00 */
[----:B-1----:R-:W-:Y:S02]  /*3390*/  @P0 SHF.L.U32 R2, R8, 0x1f, RZ ;  /* 0x0000001f08020819 */ /* 0x002fe400000006ff */
[----:B------:R-:W-:Y:S01]  /*33a0*/  SHF.L.U32 R0, R11, 0x1f, RZ ;  /* 0x0000001f0b007819 */ /* 0x000fe200000006ff */
[----:B------:R-:W-:Y:S01]  /*33b0*/  @!PT LDS RZ, [RZ] ;  /* 0x00000000fffff984 */ /* 0x000fe20000000800 */
[----:B------:R-:W-:Y:S01]  /*33c0*/  @!PT LDS RZ, [RZ] ;  /* 0x00000000fffff984 */ /* 0x000fe20000000800 */
[----:B------:R-:W-:Y:S01]  /*33d0*/  @!PT LDS RZ, [RZ] ;  /* 0x00000000fffff984 */ /* 0x000fe20000000800 */
[----:B------:R-:W-:Y:S01]  /*33e0*/  @!PT LDS RZ, [RZ] ;  /* 0x00000000fffff984 */ /* 0x000fe20000000800 */
[----:B------:R1:W-:Y:S06]  /*33f0*/  MEMBAR.ALL.CTA ;  /* 0x0000000000007992 */ /* 0x0003ec0000008000 */
[----:B-1----:R-:W1:Y:S02]  /*3400*/  FENCE.VIEW.ASYNC.S ;  /* 0x00000000000073c6 */ /* 0x002e640000000000 */
[----:B-1----:R1:W-:Y:S01]  /*3410*/  SYNCS.ARRIVE.TRANS64.RED.A1T0 RZ, [R3+URZ], RZ ;  /* 0x000000ff03ff79a7 */ /* 0x0023e200081004ff */
[----:B------:R1:W3:Y:S01]  /*3420*/  @P0 SYNCS.PHASECHK.TRANS64.TRYWAIT P2, [UR4], R2 ;  /* 0x00000002ff0005a7 */ /* 0x0002e20008041104 */
[----:B--2---:R-:W-:Y:S01]  /*3430*/  LOP3.LUT P1, RZ, R6, 0x1, RZ, 0xc0, !PT ;  /* 0x0000000106ff7812 */ /* 0x004fe2000782c0ff */
[----:B------:R-:W2:Y:S02]  /*3440*/  SYNCS.PHASECHK.TRANS64.TRYWAIT P0, [UR30+0xa0], R0 ;  /* 0x0000a000ff0075a7 */ /* 0x000ea4000800111e */
[----:B-123--:R-:W-:Y:S10]  /*3450*/  @!P0 BRA `(.L_x_61) ;  /* 0x0000004000208947 */ /* 0x00eff40003800000 */
.L_x_119:
[----:B------:R-:W-:Y:S01]  /*3460*/  IADD3 R10, PT, PT, R10, 0x1, RZ ;  /* 0x000000010a0a7810 */ /* 0x000fe20007ffe0ff */
[----:B------:R-:W-:Y:S06]  /*3470*/  BRA.U !UP4, `(.L_x_62) ;  /* 0x000000010cc07547 */ /* 0x000fec000b800000 */
[----:B------:R-:W-:Y:S01]  /*3480*/  UPLOP3.LUT UP2, UPT, UPT, UPT, UPT, 0x40, 0x4 ;  /* 0x000000000004789c */ /* 0x000fe20003f4e870 */
[----:B------:R-:W-:Y:S01]  /*3490*/  UMOV UR24, UR41 ;  /* 0x0000002900187c82 */ /* 0x000fe20008000000 */
[----:B------:R-:W-:Y:S01]  /*34a0*/  UMOV UR23, UR40 ;  /* 0x0000002800177c82 */ /* 0x000fe20008000000 */
[----:B------:R-:W-:-:S08]  /*34b0*/  UMOV UR10, UR22 ;  /* 0x00000016000a7c82 */ /* 0x000fd00008000000 */
.L_x_65:
[----:B------:R-:W-:Y:S02]  /*34c0*/  UIADD3 UR24, UPT, UPT, UR24, 0x1, URZ ;  /* 0x0000000118187890 */ /* 0x000fe4000fffe0ff */
[----:B--2---:R-:W-:Y:S02]  /*34d0*/  ULEA UR5, UR10, UR26, 0x3 ;  /* 0x0000001a0a057291 */ /* 0x004fe4000f8e18ff */
[----:B------:R-:W-:Y:S01]  /*34e0*/  UISETP.NE.AND UP3, UPT, UR24, URZ, UPT ;  /* 0x000000ff1800728c */ /* 0x000fe2000bf65270 */
[----:B---3--:R-:W-:Y:S10]  /*34f0*/  @P2 BRA `(.L_x_63) ;  /* 0x00000000000c2947 */ /* 0x008ff40003800000 */
[----:B-1----:R-:W-:Y:S04]  /*3500*/  SHF.L.U32 R2, R8, 0x1f, RZ ;  /* 0x0000001f08027819 */ /* 0x002fe800000006ff */
[----:B------:R-:W1:Y:S02]  /*3510*/  SYNCS.PHASECHK.TRANS64.TRYWAIT P0, [UR5], R2 ;  /* 0x00000002ff0075a7 */ /* 0x000e640008001105 */
[----:B-1----:R-:W-:Y:S05]  /*3520*/  @!P0 BRA `(.L_x_64) ;  /* 0x0000004000048947 */ /* 0x002fea0003800000 */
.L_x_63:
[----:B------:R-:W-:Y:S01]  /*3530*/  UISETP.NE.AND UP0, UPT, UR23, 0x1, UPT ;  /* 0x000000011700788c */ /* 0x000fe2000bf05270 */
[----:B------:R-:W-:Y:S01]  /*3540*/  PLOP3.LUT P2, PT, PT, PT, PT, 0x80, 0x8 ;  /* 0x000000000008781c */ /* 0x000fe20003f4f070 */
[----:B------:R-:W-:Y:S02]  /*3550*/  UIADD3 UR4, UPT, UPT, UR10, 0x1, URZ ;  /* 0x000000010a047890 */ /* 0x000fe4000fffe0ff */
[----:B------:R-:W-:Y:S02]  /*3560*/  UIADD3 UR25, UPT, UPT, UR5, 0x20, URZ ;  /* 0x0000002005197890 */ /* 0x000fe4000fffe0ff */
[----:B------:R-:W-:Y:S01]  /*3570*/  UISETP.NE.AND UP1, UPT, UR4, 0x4, UPT ;  /* 0x000000040400788c */ /* 0x000fe2000bf25270 */
[----:B------:R-:W-:Y:S01]  /*3580*/  PLOP3.LUT P0, PT, PT, PT, UP0, 0x80, 0x8 ;  /* 0x000000000008781c */ /* 0x000fe20003f0f008 */
[----:B------:R-:W-:Y:S02]  /*3590*/  UIADD3 UR23, UPT, UPT, UR23, -0x1, URZ ;  /* 0xffffffff17177890 */ /* 0x000fe4000fffe0ff */
[----:B------:R-:W-:Y:S02]  /*35a0*/  USEL UR6, URZ, 0x1, UP1 ;  /* 0x00000001ff067887 */ /* 0x000fe40008800000 */
[----:B------:R-:W-:Y:S01]  /*35b0*/  USEL UR22, UR4, URZ, UP1 ;  /* 0x000000ff04167287 */ /* 0x000fe20008800000 */
[----:B------:R-:W-:Y:S01]  /*35c0*/  UMOV UR7, 0x40004040 ;  /* 0x4000404000077882 */ /* 0x000fe20000000000 */
[----:B------:R-:W-:Y:S02]  /*35d0*/  UMOV UR5, 0x40004040 ;  /* 0x4000404000057882 */ /* 0x000fe40000000000 */
[----:B------:R-:W-:Y:S01]  /*35e0*/  @UP0 ULEA UR4, UR22, UR26, 0x3 ;  /* 0x0000001a16040291 */ /* 0x000fe2000f8e18ff */
[----:B------:R-:W-:Y:S01]  /*35f0*/  LOP3.LUT R8, R8, UR6, RZ, 0x3c, !PT ;  /* 0x0000000608087c12 */ /* 0x000fe2000f8e3cff */
[----:B------:R-:W-:Y:S01]  /*3600*/  ULEA UR6, UR10, UR29, 0x9 ;  /* 0x0000001d0a067291 */ /* 0x000fe2000f8e48ff */
[----:B------:R-:W-:Y:S02]  /*3610*/  UMOV UR21, 0x40004040 ;  /* 0x4000404000157882 */ /* 0x000fe40000000000 */
[----:B-1----:R-:W-:Y:S01]  /*3620*/  @P0 SHF.L.U32 R0, R8, 0x1f, RZ ;  /* 0x0000001f08000819 */ /* 0x002fe200000006ff */
[----:B------:R-:W-:Y:S02]  /*3630*/  UIADD3 UR20, UPT, UPT, UR6, 0x2, URZ ;  /* 0x0000000206147890 */ /* 0x000fe4000fffe0ff */
[----:B------:R-:W-:Y:S01]  /*3640*/  UIADD3 UR16, UPT, UPT, UR6, 0x4, URZ ;  /* 0x0000000406107890 */ /* 0x000fe2000fffe0ff */
[----:B------:R2:W3:Y:S01]  /*3650*/  @P0 SYNCS.PHASECHK.TRANS64.TRYWAIT P2, [UR4], R0 ;  /* 0x00000000ff0005a7 */ /* 0x0004e20008041104 */
[----:B------:R-:W-:Y:S02]  /*3660*/  ULEA UR4, UR10, UR28, 0xa ;  /* 0x0000001c0a047291 */ /* 0x000fe4000f8e50ff */
[----:B------:R-:W-:Y:S02]  /*3670*/  UIADD3 UR12, UPT, UPT, UR6, 0x6, URZ ;  /* 0x00000006060c7890 */ /* 0x000fe4000fffe0ff */
[----:B------:R-:W-:Y:S02]  /*3680*/  UIADD3 UR18, UPT, UPT, UR4, 0x2, URZ ;  /* 0x0000000204127890 */ /* 0x000fe4000fffe0ff */
[----:B------:R-:W-:Y:S02]  /*3690*/  UIADD3 UR14, UPT, UPT, UR4, 0x4, URZ ;  /* 0x00000004040e7890 */ /* 0x000fe4000fffe0ff */
[----:B------:R-:W-:Y:S01]  /*36a0*/  UIADD3 UR8, UPT, UPT, UR4, 0x6, URZ ;  /* 0x0000000604087890 */ /* 0x000fe2000fffe0ff */
[----:B------:R2:W-:Y:S01]  /*36b0*/  UTCIMMA gdesc[UR4], gdesc[UR6], tmem[UR11], tmem[UR38], idesc[UR39], UP2 ;  /* 0x00ff2606040075ea */ /* 0x0005e2000900010b */
[----:B------:R-:W-:Y:S01]  /*36c0*/  UPLOP3.LUT UP2, UPT, UPT, UPT, UPT, 0x80, 0x8 ;  /* 0x000000000008789c */ /* 0x000fe20003f4f070 */
[----:B------:R-:W-:Y:S01]  /*36d0*/  UMOV UR19, 0x40004040 ;  /* 0x4000404000137882 */ /* 0x000fe20000000000 */
[----:B------:R-:W-:Y:S01]  /*36e0*/  UMOV UR17, 0x40004040 ;  /* 0x4000404000117882 */ /* 0x000fe20000000000 */
[----:B------:R2:W-:Y:S01]  /*36f0*/  UTCIMMA gdesc[UR18], gdesc[UR20], tmem[UR11], tmem[UR36], idesc[UR37], UPT ;  /* 0x00ff2414120075ea */ /* 0x0005e2000b80010b */
[----:B------:R-:W-:Y:S01]  /*3700*/  UMOV UR15, 0x40004040 ;  /* 0x40004040000f7882 */ /* 0x000fe20000000000 */
[----:B------:R-:W-:Y:S01]  /*3710*/  UMOV UR13, 0x40004040 ;  /* 0x40004040000d7882 */ /* 0x000fe20000000000 */
[----:B------:R-:W-:Y:S01]  /*3720*/  UMOV UR9, 0x40004040 ;  /* 0x4000404000097882 */ /* 0x000fe20000000000 */
[----:B------:R2:W-:Y:S01]  /*3730*/  UTCIMMA gdesc[UR14], gdesc[UR16], tmem[UR11], tmem[UR34], idesc[UR35], UPT ;  /* 0x00ff22100e0075ea */ /* 0x0005e2000b80010b */
[----:B------:R2:W-:Y:S01]  /*3740*/  UTCIMMA gdesc[UR8], gdesc[UR12], tmem[UR11], tmem[UR32], idesc[UR33], UPT ;  /* 0x00ff200c080075ea */ /* 0x0005e2000b80010b */
[----:B------:R2:W-:Y:S01]  /*3750*/  UTCBAR.MULTICAST [UR25], URZ, UR27 ;  /* 0x000000ff190073e9 */ /* 0x0005e2000800081b */
[----:B------:R-:W-:Y:S01]  /*3760*/  UMOV UR10, UR22 ;  /* 0x00000016000a7c82 */ /* 0x000fe20008000000 */
[----:B------:R-:W-:Y:S05]  /*3770*/  BRA.U UP3, `(.L_x_65) ;  /* 0xfffffffd03507547 */ /* 0x000fea000b83ffff */
.L_x_62:
[----:B--2---:R-:W-:Y:S01]  /*3780*/  UIADD3 UR4, UPT, UPT, UR31, 0x1, URZ ;  /* 0x000000011f047890 */ /* 0x004fe2000fffe0ff */
[C---:B------:R-:W-:Y:S01]  /*3790*/  ISETP.NE.AND P0, PT, R10.reuse, 0x2, PT ;  /* 0x000000020a00780c */ /* 0x040fe20003f05270 */
[----:B------:R-:W-:Y:S02]  /*37a0*/  UIADD3 UR5, UPT, UPT, UR30, 0x80, URZ ;  /* 0x000000801e057890 */ /* 0x000fe4000fffe0ff */
[----:B------:R-:W-:Y:S01]  /*37b0*/  UISETP.NE.AND UP0, UPT, UR4, 0x4, UPT ;  /* 0x000000040400788c */ /* 0x000fe2000bf05270 */
[----:B-1----:R-:W-:Y:S02]  /*37c0*/  SEL R0, RZ, 0x1, P0 ;  /* 0x00000001ff007807 */ /* 0x002fe40000000000 */
[----:B------:R-:W-:Y:S01]  /*37d0*/  SEL R10, R10, RZ, P0 ;  /* 0x000000ff0a0a7207 */ /* 0x000fe20000000000 */
[----:B------:R-:W-:Y:S01]  /*37e0*/  USEL UR6, URZ, 0x1, UP0 ;  /* 0x00000001ff067887 */ /* 0x000fe20008000000 */
[----:B------:R-:W-:Y:S01]  /*37f0*/  LOP3.LUT R9, R9, R0, RZ, 0x3c, !PT ;  /* 0x0000000009097212 */ /* 0x000fe200078e3cff */
[----:B------:R-:W-:Y:S01]  /*3800*/  USEL UR31, UR4, URZ, UP0 ;  /* 0x000000ff041f7287 */ /* 0x000fe20008000000 */
[----:B------:R1:W-:Y:S03]  /*3810*/  UTCBAR [UR5], URZ ;  /* 0x000000ff050073e9 */ /* 0x0003e600080000ff */
[----:B------:R-:W-:Y:S01]  /*3820*/  LOP3.LUT R11, R11, UR6, RZ, 0x3c, !PT ;  /* 0x000000060b0b7c12 */ /* 0x000fe2000f8e3cff */
[----:B------:R-:W-:Y:S07]  /*3830*/  @P1 BRA `(.L_x_66) ;  /* 0xfffffff800a01947 */ /* 0x000fee000383ffff */
[----:B------:R-:W2:Y:S01]  /*3840*/  S2UR UR8, SR_CgaCtaId ;  /* 0x00000000000879c3 */ /* 0x000ea20000008800 */
[----:B------:R-:W-:Y:S01]  /*3850*/  ELECT P0, URZ, PT ;  /* 0x0000000000ff782f */ /* 0x000fe20003800000 */
[----:B------:R-:W-:Y:S01]  /*3860*/  IMAD.MOV.U32 R0, RZ, RZ, 0x1 ;  /* 0x00000001ff007424 */ /* 0x000fe200078e00ff */
[----:B------:R-:W-:Y:S01]  /*3870*/  UIADD3 UR26, UPT, UPT, UR26, 0xa0, URZ ;  /* 0x000000a01a1a7890 */ /* 0x000fe2000fffe0ff */
[----:B------:R-:W-:Y:S01]  /*3880*/  SHF.L.U32 R2, R11, 0x1f, RZ ;  /* 0x0000001f0b027819 */ /* 0x000fe200000006ff */
[----:B------:R-:W-:-:S03]  /*3890*/  UMOV UR4, 0x40 ;  /* 0x0000004000047882 */ /* 0x000fc60000000000 */
[----:B------:R-:W-:Y:S01]  /*38a0*/  UVIRTCOUNT.DEALLOC.SMPOOL 0x80 ;  /* 0x000000800000784c */ /* 0x000fe20000000000 */
[----:B--2---:R-:W-:Y:S02]  /*38b0*/  ULEA UR8, UR8, UR4, 0x18 ;  /* 0x0000000408087291 */ /* 0x004fe4000f8ec0ff */
[----:B------:R-:W-:-:S07]  /*38c0*/  ULEA UR4, UR31, UR26, 0x3 ;  /* 0x0000001a1f047291 */ /* 0x000fce000f8e18ff */
[----:B------:R2:W-:Y:S02]  /*38d0*/  @P0 STS.U8 [UR8+0x1c], R0 ;  /* 0x00001c00ff000988 */ /* 0x0005e40008000008 */
[----:B------:R-:W4:Y:S02]  /*38e0*/  SYNCS.PHASECHK.TRANS64.TRYWAIT P0, [UR4], R2 ;  /* 0x00000002ff0075a7 */ /* 0x000f240008001104 */
[----:B--2-4-:R-:W-:Y:S05]  /*38f0*/  @!P0 BRA `(.L_x_67) ;  /* 0x0000003c00288947 */ /* 0x014fea0003800000 */
.L_x_122:
[----:B------:R-:W-:-:S04]  /*3900*/  UIADD3 UR4, UPT, UPT, UR31, 0x1, URZ ;  /* 0x000000011f047890 */ /* 0x000fc8000fffe0ff */
[----:B------:R-:W-:-:S04]  /*3910*/  UISETP.NE.AND UP0, UPT, UR4, 0x4, UPT ;  /* 0x000000040400788c */ /* 0x000fc8000bf05270 */
[----:B------:R-:W-:Y:S02]  /*3920*/  USEL UR6, URZ, 0x1, UP0 ;  /* 0x00000001ff067887 */ /* 0x000fe40008000000 */
[----:B------:R-:W-:-:S04]  /*3930*/  USEL UR4, UR4, URZ, UP0 ;  /* 0x000000ff04047287 */ /* 0x000fc80008000000 */
[----:B-1----:R-:W-:Y:S01]  /*3940*/  ULEA UR5, UR4, UR26, 0x3 ;  /* 0x0000001a04057291 */ /* 0x002fe2000f8e18ff */
[----:B--2---:R-:W-:-:S04]  /*3950*/  LOP3.LUT R2, R11, UR6, RZ, 0x3c, !PT ;  /* 0x000000060b027c12 */ /* 0x004fc8000f8e3cff */
[----:B------:R-:W-:-:S04]  /*3960*/  SHF.L.U32 R3, R2, 0x1f, RZ ;  /* 0x0000001f02037819 */ /* 0x000fc800000006ff */
[----:B------:R-:W1:Y:S02]  /*3970*/  SYNCS.PHASECHK.TRANS64.TRYWAIT P0, [UR5], R3 ;  /* 0x00000003ff0075a7 */ /* 0x000e640008001105 */
[----:B-1----:R-:W-:Y:S05]  /*3980*/  @!P0 BRA `(.L_x_68) ;  /* 0x0000003c001c8947 */ /* 0x002fea0003800000 */
.L_x_124:
        /* <DEDUP_REMOVED lines=9> */
.L_x_126:
[----:B------:R-:W-:-:S04]  /*3a20*/  UIADD3 UR4, UPT, UPT, UR4, 0x1, URZ ;  /* 0x0000000104047890 */ /* 0x000fc8000fffe0ff */
[----:B------:R-:W-:-:S04]  /*3a30*/  UISETP.NE.AND UP0, UPT, UR4, 0x4, UPT ;  /* 0x000000040400788c */ /* 0x000fc8000bf05270 */
[----:B------:R-:W-:Y:S02]  /*3a40*/  USEL UR5, URZ, 0x1, UP0 ;  /* 0x00000001ff057887 */ /* 0x000fe40008000000 */
[----:B------:R-:W-:-:S04]  /*3a50*/  USEL UR4, UR4, URZ, UP0 ;  /* 0x000000ff04047287 */ /* 0x000fc80008000000 */
[----:B------:R-:W-:Y:S01]  /*3a60*/  ULEA UR4, UR4, UR26, 0x3 ;  /* 0x0000001a04047291 */ /* 0x000fe2000f8e18ff */
[----:B------:R-:W-:-:S04]  /*3a70*/  LOP3.LUT R2, R2, UR5, RZ, 0x3c, !PT ;  /* 0x0000000502027c12 */ /* 0x000fc8000f8e3cff */
[----:B------:R-:W-:-:S04]  /*3a80*/  SHF.L.U32 R2, R2, 0x1f, RZ ;  /* 0x0000001f02027819 */ /* 0x000fc800000006ff */
[----:B------:R-:W2:Y:S02]  /*3a90*/  SYNCS.PHASECHK.TRANS64.TRYWAIT P0, [UR4], R2 ;  /* 0x00000002ff0075a7 */ /* 0x000ea40008001104 */
[----:B--2---:R-:W-:Y:S05]  /*3aa0*/  @!P0 BRA `(.L_x_70) ;  /* 0x0000003c00048947 */ /* 0x004fea0003800000 */
.L_x_128:
[----:B------:R-:W-:Y:S01]  /*3ab0*/  NOP ;  /* 0x0000000000007918 */ /* 0x000fe20000000000 */
[----:B-1----:R-:W1:Y:S01]  /*3ac0*/  LDS R0, [UR8+0x14] ;  /* 0x00001408ff007984 */ /* 0x002e620008000800 */
[----:B------:R-:W-:Y:S01]  /*3ad0*/  ULOP3.LUT UR4, UR42, 0xffff, URZ, 0xc0, !UPT ;  /* 0x0000ffff2a047892 */ /* 0x000fe2000f8ec0ff */
[----:B------:R-:W-:Y:S01]  /*3ae0*/  UMOV UR5, 0xffff ;  /* 0x0000ffff00057882 */ /* 0x000fe20000000000 */
[----:B------:R-:W-:Y:S02]  /*3af0*/  UMOV UR6, 0x1 ;  /* 0x0000000100067882 */ /* 0x000fe40000000000 */
[----:B------:R-:W-:-:S04]  /*3b00*/  USHF.R.U32.HI UR4, URZ, 0x5, UR4 ;  /* 0x00000005ff047899 */ /* 0x000fc80008011604 */
[----:B------:R-:W-:Y:S02]  /*3b10*/  USHF.L.U32 UR5, UR5, UR4, URZ ;  /* 0x0000000405057299 */ /* 0x000fe400080006ff */
[----:B------:R-:W-:-:S04]  /*3b20*/  USHF.L.U32 UR4, UR6, UR4, URZ ;  /* 0x0000000406047299 */ /* 0x000fc800080006ff */
[----:B-1----:R-:W-:-:S04]  /*3b30*/  LOP3.LUT R0, R0, UR5, RZ, 0xc0, !PT ;  /* 0x0000000500007c12 */ /* 0x002fc8000f8ec0ff */
[----:B------:R-:W-:-:S13]  /*3b40*/  ISETP.NE.AND P0, PT, R0, UR5, PT ;  /* 0x0000000500007c0c */ /* 0x000fda000bf05270 */
[----:B------:R-:W-:Y:S05]  /*3b50*/  @P0 BRA `(.L_x_71) ;  /* 0x0000000000580947 */ /* 0x000fea0003800000 */
[----:B------:R-:W1:Y:S02]  /*3b60*/  LDS R0, [UR8+0x18] ;  /* 0x00001808ff007984 */ /* 0x000e640008000800 */
[----:B-1----:R-:W-:-:S04]  /*3b70*/  LOP3.LUT R0, R0, UR4, RZ, 0xc0, !PT ;  /* 0x0000000400007c12 */ /* 0x002fc8000f8ec0ff */
[----:B------:R-:W-:-:S13]  /*3b80*/  ISETP.NE.AND P0, PT, R0, UR4, PT ;  /* 0x0000000400007c0c */ /* 0x000fda000bf05270 */
[----:B------:R-:W-:Y:S05]  /*3b90*/  @P0 BRA `(.L_x_72) ;  /* 0x00000000003c0947 */ /* 0x000fea0003800000 */
[----:B------:R-:W1:Y:S01]  /*3ba0*/  S2R R2, SR_LANEID ;  /* 0x0000000000027919 */ /* 0x000e620000000000 */
[----:B------:R-:W-:-:S06]  /*3bb0*/  ULOP3.LUT UR5, URZ, UR5, URZ, 0x33, !UPT ;  /* 0x00000005ff057292 */ /* 0x000fcc000f8e33ff */
[----:B------:R-:W-:-:S04]  /*3bc0*/  IMAD.U32 R0, RZ, RZ, UR5 ;  /* 0x00000005ff007e24 */ /* 0x000fc8000f8e00ff */
[----:B------:R2:W4:Y:S02]  /*3bd0*/  REDUX UR7, R0 ;  /* 0x00000000000773c4 */ /* 0x0005240000000000 */
[----:B------:R1:W-:Y:S01]  /*3be0*/  UTCATOMSWS.AND URZ, UR5 ;  /* 0x0000000500ff79e3 */ /* 0x0003e20008000000 */
[----:B--2---:R-:W-:Y:S01]  /*3bf0*/  LOP3.LUT R0, RZ, UR4, RZ, 0x33, !PT ;  /* 0x00000004ff007c12 */ /* 0x004fe2000f8e33ff */
[----:B------:R-:W-:Y:S02]  /*3c00*/  VOTEU.ANY UR4, UPT, PT ;  /* 0x0000000000047886 */ /* 0x000fe400038e0100 */
[----:B------:R-:W-:Y:S02]  /*3c10*/  UFLO.U32 UR4, UR4 ;  /* 0x00000004000472bd */ /* 0x000fe400080e0000 */
[----:B------:R-:W2:Y:S04]  /*3c20*/  REDUX UR6, R0 ;  /* 0x00000000000673c4 */ /* 0x000ea80000000000 */
[----:B-1----:R-:W-:-:S02]  /*3c30*/  ISETP.EQ.U32.AND P0, PT, R2, UR4, PT ;  /* 0x0000000402007c0c */ /* 0x002fc4000bf02070 */
[----:B----4-:R-:W-:-:S11]  /*3c40*/  MOV R2, UR7 ;  /* 0x0000000700027c02 */ /* 0x010fd60008000f00 */
[----:B------:R1:W-:Y:S01]  /*3c50*/  @P0 ATOMS.AND RZ, [UR8+0x14], R2 ;  /* 0x00001402ffff098c */ /* 0x0003e2000a800008 */
[----:B--2---:R-:W-:-:S05]  /*3c60*/  IMAD.U32 R0, RZ, RZ, UR6 ;  /* 0x00000006ff007e24 */ /* 0x004fca000f8e00ff */
[----:B------:R1:W-:Y:S01]  /*3c70*/  @P0 ATOMS.AND RZ, [UR8+0x18], R0 ;  /* 0x00001800ffff098c */ /* 0x0003e2000a800008 */
[----:B------:R-:W-:Y:S05]  /*3c80*/  BRA `(.L_x_73) ;  /* 0x0000000000147947 */ /* 0x000fea0003800000 */
.L_x_72:
[----:B------:R-:W-:Y:S02]  /*3c90*/  MOV R2, 0x3cb0 ;  /* 0x00003cb000027802 */ /* 0x000fe40000000f00 */
[----:B---3-5:R-:W-:Y:S05]  /*3ca0*/  CALL.REL.NOINC `($__internal_0_$__cuda_sm10x_tcgen05_guardrail_trap_col_being_dealloced_not_returned_by_alloc) ;  /* 0x0000003c00207944 */ /* 0x028fea0003c00000 */
[----:B------:R-:W-:Y:S05]  /*3cb0*/  BRA `(.L_x_73) ;  /* 0x0000000000087947 */ /* 0x000fea0003800000 */
.L_x_71:
[----:B------:R-:W-:Y:S02]  /*3cc0*/  MOV R2, 0x3ce0 ;  /* 0x00003ce000027802 */ /* 0x000fe40000000f00 */
[----:B---3-5:R-:W-:Y:S05]  /*3cd0*/  CALL.REL.NOINC `($__internal_2_$__cuda_sm10x_tcgen05_guardrail_trap_unallocated_columns_being_dealloced) ;  /* 0x0000003c002c7944 */ /* 0x028fea0003c00000 */
.L_x_73:
[----:B------:R-:W-:Y:S01]  /*3ce0*/  NOP ;  /* 0x0000000000007918 */ /* 0x000fe20000000000 */
[----:B------:R-:W-:Y:S05]  /*3cf0*/  EXIT ;  /* 0x000000000000794d */ /* 0x000fea0003800000 */
.L_x_55:
[----:B------:R-:W-:-:S09]  /*3d00*/  UISETP.NE.OR UP0, UPT, UR22, 0x3, !UP3 ;  /* 0x000000031600788c */ /* 0x000fd2000df05670 */
[----:B------:R-:W-:Y:S05]  /*3d10*/  BRA.U UP0, `(.L_x_74) ;  /* 0x0000000d00087547 */ /* 0x000fea000b800000 */
[----:B------:R-:W1:Y:S01]  /*3d20*/  LDCU UR26, c[0x0][0x370] ;  /* 0x00006e00ff1a77ac */ /* 0x000e620008000800 */
[----:B------:R-:W2:Y:S01]  /*3d30*/  LDC.64 R16, c[0x0][0x348] ;  /* 0x0000d200ff107b82 */ /* 0x000ea20000000a00 */
[----:B------:R-:W-:Y:S02]  /*3d40*/  HFMA2 R13, -RZ, RZ, 0, 0 ;  /* 0x00000000ff0d7431 */ /* 0x000fe400000001ff */
[----:B------:R-:W-:Y:S01]  /*3d50*/  IMAD.MOV.U32 R15, RZ, RZ, 0x1 ;  /* 0x00000001ff0f7424 */ /* 0x000fe200078e00ff */
[----:B------:R-:W1:Y:S01]  /*3d60*/  LDCU.128 UR28, c[0x0][0xb10] ;  /* 0x00016200ff1c77ac */ /* 0x000e620008000c00 */
[----:B------:R-:W-:Y:S01]  /*3d70*/  IMAD.MOV.U32 R14, RZ, RZ, RZ ;  /* 0x000000ffff0e7224 */ /* 0x000fe200078e00ff */
[----:B------:R-:W-:Y:S01]  /*3d80*/  MOV R12, 0x2000 ;  /* 0x00002000000c7802 */ /* 0x000fe20000000f00 */
[----:B------:R-:W3:Y:S01]  /*3d90*/  LDCU UR25, c[0x0][0x374] ;  /* 0x00006e80ff1977ac */ /* 0x000ee20008000800 */
[----:B------:R-:W4:Y:S01]  /*3da0*/  LDC.64 R2, c[0x0][0x888] ;  /* 0x00022200ff027b82 */ /* 0x000f220000000a00 */
[----:B------:R-:W3:Y:S01]  /*3db0*/  LDCU UR16, c[0x0][0xb0c] ;  /* 0x00016180ff1077ac */ /* 0x000ee20008000800 */
[----:B------:R-:W2:Y:S06]  /*3dc0*/  LDCU UR35, c[0x0][0xb20] ;  /* 0x00016400ff2377ac */ /* 0x000eac0008000800 */
[----:B------:R-:W4:Y:S01]  /*3dd0*/  LDC.64 R4, c[0x0][0x890] ;  /* 0x00022400ff047b82 */ /* 0x000f220000000a00 */
[----:B------:R-:W2:Y:S01]  /*3de0*/  LDCU UR4, c[0x0][0xb30] ;  /* 0x00016600ff0477ac */ /* 0x000ea20008000800 */
[----:B------:R-:W-:Y:S01]  /*3df0*/  UMOV UR17, 0x400 ;  /* 0x0000040000117882 */ /* 0x000fe20000000000 */
[----:B-1----:R-:W-:-:S02]  /*3e00*/  UIMAD.WIDE.U32 UR32, UR26, UR28, URZ ;  /* 0x0000001c1a2072a5 */ /* 0x002fc4000f8e00ff */
[----:B---3--:R-:W-:Y:S02]  /*3e10*/  UIMAD.WIDE.U32 UR6, UR25, UR31, URZ ;  /* 0x0000001f190672a5 */ /* 0x008fe4000f8e00ff */
[----:B------:R-:W-:Y:S02]  /*3e20*/  ULEA UR17, UR48, UR17, 0x18 ;  /* 0x0000001130117291 */ /* 0x000fe4000f8ec0ff */
[----:B------:R-:W-:Y:S02]  /*3e30*/  UPLOP3.LUT UP3, UPT, UPT, UPT, UPT, 0x40, 0x4 ;  /* 0x000000000004789c */ /* 0x000fe40003f6e870 */
[----:B------:R-:W-:Y:S01]  /*3e40*/  UIADD3 UR5, UPT, UPT, UR17, 0x40, URZ ;  /* 0x0000004011057890 */ /* 0x000fe2000fffe0ff */
[----:B------:R-:W-:Y:S01]  /*3e50*/  UMOV UR32, UR33 ;  /* 0x0000002100207c82 */ /* 0x000fe20008000000 */
[----:B------:R-:W-:Y:S01]  /*3e60*/  UMOV UR27, UR7 ;  /* 0x00000007001b7c82 */ /* 0x000fe20008000000 */
[----:B------:R-:W-:Y:S02]  /*3e70*/  UISETP.GE.AND UP0, UPT, UR40, 0x1, UPT ;  /* 0x000000012800788c */ /* 0x000fe4000bf06270 */
[----:B------:R-:W-:Y:S01]  /*3e80*/  UISETP.NE.AND UP4, UPT, UR40, 0x1, UPT ;  /* 0x000000012800788c */ /* 0x000fe2000bf85270 */
[----:B------:R-:W1:Y:S01]  /*3e90*/  LDCU.64 UR14, c[0x0][0xb28] ;  /* 0x00016500ff0e77ac */ /* 0x000e620008000a00 */
[----:B------:R-:W-:-:S02]  /*3ea0*/  UISETP.NE.AND UP6, UPT, UR16, 0x1, UPT ;  /* 0x000000011000788c */ /* 0x000fc4000bfc5270 */
[----:B------:R-:W-:Y:S02]  /*3eb0*/  UISETP.NE.AND UP5, UPT, UR30, 0x1, UPT ;  /* 0x000000011e00788c */ /* 0x000fe4000bfa5270 */
[----:B------:R-:W-:Y:S02]  /*3ec0*/  UPRMT UR48, UR48, 0x654, UR5 ;  /* 0x0000065430307896 */ /* 0x000fe40008000005 */
[----:B------:R-:W-:Y:S02]  /*3ed0*/  USHF.R.U32.HI UR32, URZ, UR29, UR32 ;  /* 0x0000001dff207299 */ /* 0x000fe40008011620 */
[----:B--2---:R-:W-:Y:S02]  /*3ee0*/  USHF.R.U32.HI UR27, URZ, UR35, UR27 ;  /* 0x00000023ff1b7299 */ /* 0x004fe4000801161b */
[----:B------:R-:W-:-:S11]  /*3ef0*/  UISETP.NE.AND UP2, UPT, UR4, 0x1, UPT ;  /* 0x000000010400788c */ /* 0x000fd6000bf45270 */
.L_x_82:
[C---:B------:R-:W-:Y:S02]  /*3f00*/  LEA R7, R14.reuse, UR17, 0x3 ;  /* 0x000000110e077c11 */ /* 0x040fe4000f8e18ff */
[----:B------:R-:W-:Y:S02]  /*3f10*/  SHF.L.U32 R0, R13, 0x1f, RZ ;  /* 0x0000001f0d007819 */ /* 0x000fe400000006ff */
[----:B------:R-:W-:Y:S02]  /*3f20*/  LEA R8, R14, UR17, 0x4 ;  /* 0x000000110e087c11 */ /* 0x000fe4000f8e20ff */
[----:B--2---:R-:W2:Y:S02]  /*3f30*/  SYNCS.PHASECHK.TRANS64.TRYWAIT P0, [R7+URZ+0x60], R0 ;  /* 0x00006000070075a7 */ /* 0x004ea400080011ff */
[----:B--2---:R-:W-:Y:S05]  /*3f40*/  @!P0 BRA `(.L_x_75) ;  /* 0x0000003400f48947 */ /* 0x004fea0003800000 */
.L_x_129:
[----:B------:R-:W3:Y:S01]  /*3f50*/  LDS.128 R8, [R8+0xf0] ;  /* 0x0000f00008087984 */ /* 0x000ee20000000c00 */
[----:B------:R-:W-:Y:S01]  /*3f60*/  UISETP.GE.AND UP0, UPT, UR40, 0x1, UPT ;  /* 0x000000012800788c */ /* 0x000fe2000bf06270 */
[----:B------:R-:W-:Y:S01]  /*3f70*/  @!PT LDS RZ, [RZ] ;  /* 0x00000000fffff984 */ /* 0x000fe20000000800 */
[----:B------:R-:W-:Y:S01]  /*3f80*/  @!PT LDS RZ, [RZ] ;  /* 0x00000000fffff984 */ /* 0x000fe20000000800 */
[----:B------:R-:W-:Y:S01]  /*3f90*/  @!PT LDS RZ, [RZ] ;  /* 0x00000000fffff984 */ /* 0x000fe20000000800 */
[----:B------:R-:W-:Y:S01]  /*3fa0*/  @!PT LDS RZ, [RZ] ;  /* 0x00000000fffff984 */ /* 0x000fe20000000800 */
[----:B------:R1:W-:Y:S06]  /*3fb0*/  MEMBAR.ALL.CTA ;  /* 0x0000000000007992 */ /* 0x0003ec0000008000 */
[----:B-1----:R-:W1:Y:S01]  /*3fc0*/  FENCE.VIEW.ASYNC.S ;  /* 0x00000000000073c6 */ /* 0x002e620000000000 */
[----:B---3--:R-:W-:Y:S11]  /*3fd0*/  LOP3.LUT P0, RZ, R10, 0x1, RZ, 0xc0, !PT ;  /* 0x000000010aff7812 */ /* 0x008ff6000780c0ff */
[----:B------:R-:W-:Y:S02]  /*3fe0*/  @!UPT UIADD3 URZ, UPT, UPT, URZ, URZ, URZ ;  /* 0x000000fffffff290 */ /* 0x000fe4000fffe0ff */
[----:B-1----:R-:W-:Y:S01]  /*3ff0*/  VOTEU.ANY UP1, P0 ;  /* 0x0000000000ff7886 */ /* 0x002fe20000020100 */
[----:B------:R-:W-:Y:S11]  /*4000*/  PLOP3.LUT P0, PT, PT, PT, UP1, 0x80, 0x8 ;  /* 0x000000000008781c */ /* 0x000ff60003f0f018 */
[----:B------:R-:W-:Y:S02]  /*4010*/  @!UPT UIADD3 URZ, UPT, UPT, URZ, URZ, URZ ;  /* 0x000000fffffff290 */ /* 0x000fe4000fffe0ff */
[----:B--2---:R-:W-:Y:S02]  /*4020*/  @P0 SHF.R.U32.HI R0, RZ, 0x10, R9 ;  /* 0x00000010ff000819 */ /* 0x004fe40000011609 */
[----:B------:R-:W-:Y:S02]  /*4030*/  @P0 MOV R6, R8 ;  /* 0x0000000800060202 */ /* 0x000fe40000000f00 */
[----:B------:R-:W-:Y:S01]  /*4040*/  @P0 R2UR UR4, R0 ;  /* 0x00000000000402ca */ /* 0x000fe200000e0000 */
[----:B------:R-:W-:Y:S01]  /*4050*/  VIADD R0, R7, 0x70 ;  /* 0x0000007007007836 */ /* 0x000fe20000000000 */
[----:B------:R-:W-:Y:S02]  /*4060*/  @P0 LOP3.LUT R8, R9, 0xffff, RZ, 0xc0, !PT ;  /* 0x0000ffff09080812 */ /* 0x000fe400078ec0ff */
[----:B------:R-:W-:Y:S02]  /*4070*/  @P0 R2UR UR6, R6 ;  /* 0x00000000060602ca */ /* 0x000fe400000e0000 */
[----:B------:R-:W-:Y:S02]  /*4080*/  PRMT R0, RZ, 0x654, R0 ;  /* 0x00000654ff007816 */ /* 0x000fe40000000000 */
[----:B------:R-:W-:Y:S02]  /*4090*/  @P0 R2UR UR5, R8 ;  /* 0x00000000080502ca */ /* 0x000fe400000e0000 */
[----:B------:R1:W-:Y:S03]  /*40a0*/  SYNCS.ARRIVE.TRANS64.RED.A1T0 RZ, [R0+URZ], RZ ;  /* 0x000000ff00ff79a7 */ /* 0x0003e600081004ff */
[----:B------:R-:W-:Y:S04]  /*40b0*/  @UP1 UMOV UR24, UR4 ;  /* 0x0000000400181c82 */ /* 0x000fe80008000000 */
[----:B------:R-:W-:Y:S04]  /*40c0*/  @UP1 UMOV UR13, UR6 ;  /* 0x00000006000d1c82 */ /* 0x000fe80008000000 */
[----:B------:R-:W-:Y:S01]  /*40d0*/  @UP1 UMOV UR7, UR5 ;  /* 0x0000000500071c82 */ /* 0x000fe20008000000 */
[----:B------:R-:W-:Y:S05]  /*40e0*/  BRA.U !UP0, `(.L_x_76) ;  /* 0x0000000108a47547 */ /* 0x000fea000b800000 */
[----:B------:R-:W-:Y:S02]  /*40f0*/  UIMAD.WIDE.U32 UR10, UR7, UR31, URZ ;  /* 0x0000001f070a72a5 */ /* 0x000fe4000f8e00ff */
[----:B------:R-:W-:Y:S02]  /*4100*/  UIMAD.WIDE.U32 UR18, UR13, UR28, URZ ;  /* 0x0000001c0d1272a5 */ /* 0x000fe4000f8e00ff */
[----:B------:R-:W-:Y:S02]  /*4110*/  USEL UR4, UR25, UR27, !UP5 ;  /* 0x0000001b19047287 */ /* 0x000fe4000e800000 */
[----:B------:R-:W-:Y:S02]  /*4120*/  USEL UR8, UR26, UR32, !UP6 ;  /* 0x000000201a087287 */ /* 0x000fe4000f000000 */
[----:B------:R-:W-:Y:S02]  /*4130*/  UIMAD.WIDE.U32 UR20, UR4, UR14, URZ ;  /* 0x0000000e041472a5 */ /* 0x000fe4000f8e00ff */
[----:B------:R-:W-:Y:S01]  /*4140*/  UIMAD.WIDE.U32 UR22, UR8, UR14, URZ ;  /* 0x0000000e081672a5 */ /* 0x000fe2000f8e00ff */
[----:B------:R-:W-:Y:S02]  /*4150*/  UMOV UR5, UR11 ;  /* 0x0000000b00057c82 */ /* 0x000fe40008000000 */
[----:B------:R-:W-:Y:S03]  /*4160*/  USHF.R.U32.HI UR6, URZ, UR35, UR5 ;  /* 0x00000023ff067299 */ /* 0x000fe60008011605 */
[----:B------:R-:W-:Y:S01]  /*4170*/  UMOV UR5, UR19 ;  /* 0x0000001300057c82 */ /* 0x000fe20008000000 */
[----:B------:R-:W-:Y:S02]  /*4180*/  USEL UR6, UR7, UR6, !UP5 ;  /* 0x0000000607067287 */ /* 0x000fe4000e800000 */
[----:B------:R-:W-:Y:S02]  /*4190*/  USHF.R.U32.HI UR9, URZ, UR29, UR5 ;  /* 0x0000001dff097299 */ /* 0x000fe40008011605 */
[----:B------:R-:W-:Y:S01]  /*41a0*/  UIMAD.WIDE.U32 UR10, UR6, UR14, URZ ;  /* 0x0000000e060a72a5 */ /* 0x000fe2000f8e00ff */
[----:B------:R-:W-:Y:S02]  /*41b0*/  UMOV UR5, UR21 ;  /* 0x0000001500057c82 */ /* 0x000fe40008000000 */
[----:B------:R-:W-:Y:S03]  /*41c0*/  @UP4 USHF.R.U32.HI UR4, URZ, UR15, UR5 ;  /* 0x0000000fff044299 */ /* 0x000fe60008011605 */
[----:B------:R-:W-:Y:S01]  /*41d0*/  UMOV UR5, UR23 ;  /* 0x0000001700057c82 */ /* 0x000fe20008000000 */
[----:B------:R-:W-:Y:S02]  /*41e0*/  UIMAD UR4, UR40, UR4, URZ ;  /* 0x00000004280472a4 */ /* 0x000fe4000f8e02ff */
[----:B------:R-:W-:Y:S02]  /*41f0*/  @UP4 USHF.R.U32.HI UR8, URZ, UR15, UR5 ;  /* 0x0000000fff084299 */ /* 0x000fe40008011605 */
[----:B------:R-:W-:Y:S02]  /*4200*/  USEL UR5, UR13, UR9, !UP6 ;  /* 0x000000090d057287 */ /* 0x000fe4000f000000 */
[----:B------:R-:W-:Y:S02]  /*4210*/  UIMAD UR9, UR40, UR8, URZ ;  /* 0x00000008280972a4 */ /* 0x000fe4000f8e02ff */
[----:B------:R-:W-:Y:S03]  /*4220*/  UISETP.GE.AND UP0, UPT, UR6, UR4, UPT ;  /* 0x000000040600728c */ /* 0x000fe6000bf06270 */
[----:B------:R-:W-:Y:S01]  /*4230*/  UMOV UR4, UR11 ;  /* 0x0000000b00047c82 */ /* 0x000fe20008000000 */
[----:B------:R-:W-:Y:S02]  /*4240*/  UISETP.GE.OR UP0, UPT, UR5, UR9, UP0 ;  /* 0x000000090500728c */ /* 0x000fe40008706670 */
[----:B------:R-:W-:Y:S02]  /*4250*/  USHF.R.U32.HI UR4, URZ, UR15, UR4 ;  /* 0x0000000fff047299 */ /* 0x000fe40008011604 */
[----:B------:R-:W-:Y:S02]  /*4260*/  UIMAD.WIDE.U32 UR10, UR5, UR14, URZ ;  /* 0x0000000e050a72a5 */ /* 0x000fe4000f8e00ff */
[----:B------:R-:W-:Y:S04]  /*4270*/  USEL UR12, UR6, UR4, !UP4 ;  /* 0x00000004060c7287 */ /* 0x000fe8000e000000 */
[----:B------:R-:W-:Y:S01]  /*4280*/  UIADD3 UR9, UPT, UPT, -UR12, URZ, URZ ;  /* 0x000000ff0c097290 */ /* 0x000fe2000fffe1ff */
[----:B------:R-:W-:Y:S02]  /*4290*/  @!UP0 UMOV UR4, UR11 ;  /* 0x0000000b00048c82 */ /* 0x000fe40008000000 */
[----:B------:R-:W-:Y:S02]  /*42a0*/  @!UP0 USHF.R.U32.HI UR4, URZ, UR15, UR4 ;  /* 0x0000000fff048299 */ /* 0x000fe40008011604 */
[----:B------:R-:W-:Y:S02]  /*42b0*/  UIMAD UR9, UR40, UR9, UR6 ;  /* 0x00000009280972a4 */ /* 0x000fe4000f8e0206 */
[----:B------:R-:W-:Y:S04]  /*42c0*/  @!UP0 USEL UR4, UR5, UR4, !UP4 ;  /* 0x0000000405048287 */ /* 0x000fe8000e000000 */
[----:B------:R-:W-:Y:S02]  /*42d0*/  @!UP0 UIMAD UR9, UR8, UR9, UR4 ;  /* 0x00000009080982a4 */ /* 0x000fe4000f8e0204 */
[----:B------:R-:W-:Y:S02]  /*42e0*/  @!UP0 UIADD3 UR10, UPT, UPT, UR12, -UR4, URZ ;  /* 0x800000040c0a8290 */ /* 0x000fe4000fffe0ff */
[----:B------:R-:W-:Y:S02]  /*42f0*/  UIADD3 UR4, UPT, UPT, -UR5, URZ, URZ ;  /* 0x000000ff05047290 */ /* 0x000fe4000fffe1ff */
[----:B------:R-:W-:Y:S02]  /*4300*/  UIADD3 UR8, UPT, UPT, -UR6, URZ, URZ ;  /* 0x000000ff06087290 */ /* 0x000fe4000fffe1ff */
[----:B------:R-:W-:Y:S02]  /*4310*/  @!UP0 UIMAD UR6, UR10, UR40, UR5 ;  /* 0x000000280a0682a4 */ /* 0x000fe4000f8e0205 */
[----:B------:R-:W-:Y:S02]  /*4320*/  UIMAD UR13, UR16, UR4, UR13 ;  /* 0x00000004100d72a4 */ /* 0x000fe4000f8e020d */
[----:B------:R-:W-:Y:S01]  /*4330*/  UIMAD UR7, UR30, UR8, UR7 ;  /* 0x000000081e0772a4 */ /* 0x000fe2000f8e0207 */
[----:B------:R-:W-:Y:S02]  /*4340*/  @!UP0 UMOV UR5, UR9 ;  /* 0x0000000900058c82 */ /* 0x000fe40008000000 */
[----:B------:R-:W-:Y:S02]  /*4350*/  UIMAD UR13, UR5, UR16, UR13 ;  /* 0x00000010050d72a4 */ /* 0x000fe4000f8e020d */
[----:B------:R-:W-:Y:S11]  /*4360*/  UIMAD UR7, UR6, UR30, UR7 ;  /* 0x0000001e060772a4 */ /* 0x000ff6000f8e0207 */
[----:B------:R-:W-:Y:S01]  /*4370*/  @!UPT UIADD3 URZ, UPT, UPT, URZ, URZ, URZ ;  /* 0x000000fffffff290 */ /* 0x000fe2000fffe0ff */
.L_x_76:
[----:B------:R-:W2:Y:S01]  /*4380*/  @!UP2 LDCU.128 UR20, c[0x0][0xb10] ;  /* 0x00016200ff14a7ac */ /* 0x000ea20008000c00 */
[C---:B----4-:R-:W-:Y:S02]  /*4390*/  ISETP.NE.U32.AND P1, PT, R4.reuse, RZ, PT ;  /* 0x000000ff0400720c */ /* 0x050fe40003f25070 */
[----:B------:R-:W-:Y:S02]  /*43a0*/  ISETP.NE.U32.AND P0, PT, R4, RZ, PT ;  /* 0x000000ff0400720c */ /* 0x000fe40003f05070 */
[C---:B------:R-:W-:Y:S02]  /*43b0*/  ISETP.NE.AND.EX P1, PT, R5.reuse, RZ, PT, P1 ;  /* 0x000000ff0500720c */ /* 0x040fe40003f25310 */
[----:B------:R-:W-:Y:S01]  /*43c0*/  ISETP.NE.AND.EX P0, PT, R5, RZ, PT, P0 ;  /* 0x000000ff0500720c */ /* 0x000fe20003f05300 */
[----:B------:R-:W3:Y:S01]  /*43d0*/  @!UP2 LDCU UR5, c[0x0][0xb0c] ;  /* 0x00016180ff05a7ac */ /* 0x000ee20008000800 */
[----:B------:R-:W-:Y:S01]  /*43e0*/  SHF.L.U32 R6, R15, 0x1f, RZ ;  /* 0x0000001f0f067819 */ /* 0x000fe200000006ff */
[----:B--2---:R-:W-:Y:S07]  /*43f0*/  UIMAD.WIDE.U32 UR8, UR13, UR20, URZ ;  /* 0x000000140d0872a5 */ /* 0x004fee000f8e00ff */
[----:B------:R-:W-:Y:S01]  /*4400*/  @!UP2 UMOV UR4, UR9 ;  /* 0x000000090004ac82 */ /* 0x000fe20008000000 */
[----:B---3--:R-:W-:Y:S02]  /*4410*/  @!UP2 UISETP.NE.AND UP0, UPT, UR5, 0x1, UPT ;  /* 0x000000010500a88c */ /* 0x008fe4000bf05270 */
[----:B------:R-:W-:Y:S02]  /*4420*/  @!UP2 USHF.R.U32.HI UR4, URZ, UR21, UR4 ;  /* 0x00000015ff04a299 */ /* 0x000fe40008011604 */
[----:B------:R-:W-:Y:S02]  /*4430*/  UIMAD.WIDE.U32 UR8, UR7, UR23, URZ ;  /* 0x00000017070872a5 */ /* 0x000fe4000f8e00ff */
[----:B------:R-:W-:Y:S02]  /*4440*/  @!UP2 USEL UR10, UR13, UR4, !UP0 ;  /* 0x000000040d0aa287 */ /* 0x000fe4000c000000 */
[----:B------:R-:W-:Y:S03]  /*4450*/  @!UP2 UISETP.NE.AND UP0, UPT, UR22, 0x1, UPT ;  /* 0x000000011600a88c */ /* 0x000fe6000bf05270 */
[----:B------:R-:W-:Y:S02]  /*4460*/  @!UP2 UMOV UR6, UR9 ;  /* 0x000000090006ac82 */ /* 0x000fe40008000000 */
[----:B------:R-:W2:Y:S02]  /*4470*/  @!UP2 LDCU UR4, c[0x0][0xb20] ;  /* 0x00016400ff04a7ac */ /* 0x000ea40008000800 */
[----:B--2---:R-:W-:Y:S04]  /*4480*/  @!UP2 USHF.R.U32.HI UR6, URZ, UR4, UR6 ;  /* 0x00000004ff06a299 */ /* 0x004fe80008011606 */
[----:B------:R-:W-:Y:S04]  /*4490*/  @!UP2 USEL UR6, UR7, UR6, !UP0 ;  /* 0x000000060706a287 */ /* 0x000fe8000c000000 */
[----:B------:R-:W-:Y:S02]  /*44a0*/  @!UP2 UIADD3 UR4, UPT, UPT, -UR10, UR6, URZ ;  /* 0x000000060a04a290 */ /* 0x000fe4000fffe1ff */
[----:B------:R-:W-:Y:S02]  /*44b0*/  @!UP2 UIADD3 UR6, UPT, UPT, UR10, -UR6, URZ ;  /* 0x800000060a06a290 */ /* 0x000fe4000fffe0ff */
[----:B------:R-:W-:Y:S02]  /*44c0*/  @!UP2 UIMAD UR13, UR4, UR5, UR13 ;  /* 0x00000005040da2a4 */ /* 0x000fe4000f8e020d */
[----:B------:R-:W-:Y:S01]  /*44d0*/  @!UP2 UIMAD UR7, UR6, UR22, UR7 ;  /* 0x000000160607a2a4 */ /* 0x000fe2000f8e0207 */
[----:B------:R-:W-:Y:S11]  /*44e0*/  BRA.U UP3, `(.L_x_77) ;  /* 0x0000000103107547 */ /* 0x000ff6000b800000 */
[----:B------:R-:W-:Y:S04]  /*44f0*/  MOV R7, UR34 ;  /* 0x0000002200077c02 */ /* 0x000fe80008000f00 */
[----:B------:R-:W-:Y:S04]  /*4500*/  SHF.L.U32 R7, R7, 0x1f, RZ ;  /* 0x0000001f07077819 */ /* 0x000fe800000006ff */
[----:B------:R-:W2:Y:S02]  /*4510*/  SYNCS.PHASECHK.TRANS64.TRYWAIT P2, [UR17+0x58], R7 ;  /* 0x00005807ff0075a7 */ /* 0x000ea40008041111 */
[----:B--2---:R-:W-:Y:S05]  /*4520*/  @!P2 BRA `(.L_x_78) ;  /* 0x000000300090a947 */ /* 0x004fea0003800000 */
.L_x_77:
[----:B------:R-:W-:Y:S05]  /*4530*/  @!P1 BRA `(.L_x_79) ;  /* 0x0000000000309947 */ /* 0x000fea0003800000 */
[----:B------:R-:W-:Y:S01]  /*4540*/  ISETP.NE.U32.AND P1, PT, R2, RZ, PT ;  /* 0x000000ff0200720c */ /* 0x000fe20003f25070 */
[----:B------:R-:W2:Y:S01]  /*4550*/  LDCU.64 UR4, c[0x0][0x358] ;  /* 0x00006b00ff0477ac */ /* 0x000ea20008000a00 */
[----:B------:R-:W-:Y:S02]  /*4560*/  IMAD.MOV.U32 R147, RZ, RZ, 0x1 ;  /* 0x00000001ff937424 */ /* 0x000fe400078e00ff */
[----:B------:R-:W-:Y:S11]  /*4570*/  ISETP.NE.AND.EX P1, PT, R3, RZ, PT, P1 ;  /* 0x000000ff0300720c */ /* 0x000ff60003f25310 */
[----:B------:R-:W-:Y:S02]  /*4580*/  @!UPT UIADD3 URZ, UPT, UPT, URZ, URZ, URZ ;  /* 0x000000fffffff290 */ /* 0x000fe4000fffe0ff */
[----:B------:R-:W3:Y:S01]  /*4590*/  @P1 LDC.64 R8, c[0x0][0x888] ;  /* 0x00022200ff081b82 */ /* 0x000ee20000000a00 */
[----:B-1----:R-:W-:Y:S04]  /*45a0*/  @P1 IMAD R0, R4, UR36, RZ ;  /* 0x0000002404001c24 */ /* 0x002fe8000f8e02ff */
[----:B---3--:R-:W-:Y:S04]  /*45b0*/  @P1 IMAD.WIDE R8, R0, 0x4, R8 ;  /* 0x0000000400081825 */ /* 0x008fe800078e0208 */
[----:B------:R-:W-:Y:S01]  /*45c0*/  HFMA2 R0, -RZ, RZ, 0, 5.9604644775390625e-08 ;  /* 0x00000001ff007431 */ /* 0x000fe200000001ff */
[----:B--2--5:R2:W5:Y:S04]  /*45d0*/  @P1 LDG.E R71, desc[UR4][R8.64] ;  /* 0x0000000408471981 */ /* 0x024568000c1e1900 */
[----:B------:R-:W-:Y:S01]  /*45e0*/  @!P1 PRMT R147, R0, 0x7610, R147 ;  /* 0x0000761000939816 */ /* 0x000fe20000000093 */
[----:B--2---:R-:W3:Y:S06]  /*45f0*/  @!P1 LDC R71, c[0x0][0x880] ;  /* 0x00022000ff479b82 */ /* 0x004eec0000000800 */
.L_x_79:
[----:B---3-5:R-:W-:Y:S01]  /*4600*/  @!P0 ISETP.EQ.AND P1, PT, R71, RZ, PT ;  /* 0x000000ff4700820c */ /* 0x028fe20003f22270 */
[----:B------:R-:W-:Y:S01]  /*4610*/  @!UPT UIADD3 URZ, UPT, UPT, URZ, URZ, URZ ;  /* 0x000000fffffff290 */ /* 0x000fe2000fffe0ff */
[----:B------:R-:W-:Y:S11]  /*4620*/  @!P0 BRA `(.L_x_80) ;  /* 0x0000000000188947 */ /* 0x000ff60003800000 */
[----:B------:R-:W-:Y:S02]  /*4630*/  LOP3.LUT P0, RZ, R147, 0xff, RZ, 0xc0, !PT ;  /* 0x000000ff93ff7812 */ /* 0x000fe4000780c0ff */
[----:B------:R-:W-:Y:S04]  /*4640*/  ISETP.NE.U32.AND P1, PT, R2, RZ, PT ;  /* 0x000000ff0200720c */ /* 0x000fe80003f25070 */
[----:B------:R-:W-:Y:S04]  /*4650*/  ISETP.NE.AND.EX P1, PT, R3, RZ, PT, P1 ;  /* 0x000000ff0300720c */ /* 0x000fe80003f25310 */
[----:B------:R-:W-:Y:S03]  /*4660*/  PLOP3.LUT P1, PT, P1, PT, PT, 0x8, 0x80 ;  /* 0x000000000080781c */ /* 0x000fe60000f2e170 */
[----:B------:R-:W-:Y:S11]  /*4670*/  @P0 ISETP.EQ.AND P1, PT, R71, RZ, PT ;  /* 0x000000ff4700020c */ /* 0x000ff60003f22270 */
[----:B------:R-:W-:Y:S02]  /*4680*/  @!UPT UIADD3 URZ, UPT, UPT, URZ, URZ, URZ ;  /* 0x000000fffffff290 */ /* 0x000fe4000fffe0ff */
.L_x_80:
[----:B------:R-:W2:Y:S01]  /*4690*/  SYNCS.PHASECHK.TRANS64.TRYWAIT P0, [UR17+0x48], R6 ;  /* 0x00004806ff0075a7 */ /* 0x000ea20008001111 */
[----:B------:R-:W-:Y:S02]  /*46a0*/  ELECT P2, URZ, PT ;  /* 0x0000000000ff782f */ /* 0x000fe40003840000 */
[----:B------:R-:W-:Y:S01]  /*46b0*/  IADD3 R14, PT, PT, R14, 0x1, RZ ;  /* 0x000000010e0e7810 */ /* 0x000fe20007ffe0ff */
[----:B--2---:R-:W-:Y:S10]  /*46c0*/  @!P0 BRA `(.L_x_81) ;  /* 0x0000003000408947 */ /* 0x004ff40003800000 */
.L_x_132:
[----:B------:R-:W-:Y:S01]  /*46d0*/  PLOP3.LUT P1, PT, P1, P2, PT, 0xf2, 0x2f ;  /* 0x00000000002f781c */ /* 0x000fe20000f25e72 */
[----:B------:R-:W-:Y:S01]  /*46e0*/  UMOV UR18, 0x0 ;  /* 0x0000000000127882 */ /* 0x000fe20000000000 */
[----:B------:R-:W-:Y:S01]  /*46f0*/  UMOV UR19, 0x10000000 ;  /* 0x1000000000137882 */ /* 0x000fe20000000000 */
[----:B------:R-:W-:Y:S01]  /*4700*/  UMOV UR12, UR36 ;  /* 0x00000024000c7c82 */ /* 0x000fe20008000000 */
[----:B------:R-:W-:Y:S01]  /*4710*/  LOP3.LUT R15, R15, 0x1, RZ, 0x3c, !PT ;  /* 0x000000010f0f7812 */ /* 0x000fe200078e3cff */
[----:B------:R-:W-:Y:S01]  /*4720*/  UPLOP3.LUT UP3, UPT, UPT, UPT, UPT, 0x80, 0x8 ;  /* 0x000000000008789c */ /* 0x000fe20003f6f070 */
[----:B------:R-:W-:Y:S07]  /*4730*/  UMOV UR36, UR24 ;  /* 0x0000001800247c82 */ /* 0x000fee0008000000 */
[----:B-1----:R-:W-:Y:S01]  /*4740*/  @!P1 IADD3 R6, P0, PT, R16, 0x580, RZ ;  /* 0x0000058010069810 */ /* 0x002fe20007f1e0ff */
[----:B------:R-:W-:Y:S03]  /*4750*/  VOTEU.ALL UP0, P1 ;  /* 0x0000000000ff7886 */ /* 0x000fe60000800000 */
[----:B------:R-:W-:Y:S01]  /*4760*/  @!P1 R2UR UR5, R6 ;  /* 0x00000000060592ca */ /* 0x000fe200000e0000 */
[----:B------:R-:W-:Y:S01]  /*4770*/  @!P1 IMAD.X R0, RZ, RZ, R17, P0 ;  /* 0x000000ffff009224 */ /* 0x000fe200000e0611 */
[----:B------:R-:W-:Y:S01]  /*4780*/  @!UP0 USHF.L.U32 UR10, UR45, 0x6, URZ ;  /* 0x000000062d0a8899 */ /* 0x000fe200080006ff */
[----:B------:R-:W-:Y:S01]  /*4790*/  ISETP.NE.AND P0, PT, R14, 0x2, PT ;  /* 0x000000020e00780c */ /* 0x000fe20003f05270 */
[----:B------:R-:W-:Y:S02]  /*47a0*/  @!UP0 USHF.L.U32 UR11, UR46, 0x7, URZ ;  /* 0x000000072e0b8899 */ /* 0x000fe400080006ff */
[----:B------:R-:W-:Y:S01]  /*47b0*/  @!P1 R2UR UR4, R0 ;  /* 0x00000000000492ca */ /* 0x000fe200000e0000 */
[----:B------:R-:W-:Y:S01]  /*47c0*/  @!UP0 UIADD3 UR8, UPT, UPT, UR17, 0x200, URZ ;  /* 0x0000020011088890 */ /* 0x000fe2000fffe0ff */
[----:B------:R-:W-:Y:S01]  /*47d0*/  SEL R0, RZ, 0x1, P0 ;  /* 0x00000001ff007807 */ /* 0x000fe20000000000 */
[----:B------:R-:W-:Y:S01]  /*47e0*/  @!UP0 UIADD3 UR9, UPT, UPT, UR17, 0x40, URZ ;  /* 0x0000004011098890 */ /* 0x000fe2000fffe0ff */
[----:B------:R-:W-:Y:S01]  /*47f0*/  SEL R14, R14, RZ, P0 ;  /* 0x000000ff0e0e7207 */ /* 0x000fe20000000000 */
[----:B------:R-:W-:Y:S01]  /*4800*/  VOTEU.ALL UP0, P1 ;  /* 0x0000000000ff7886 */ /* 0x000fe20000800000 */
[----:B------:R-:W-:Y:S01]  /*4810*/  LOP3.LUT R13, R13, R0, RZ, 0x3c, !PT ;  /* 0x000000000d0d7212 */ /* 0x000fe200078e3cff */
[----:B------:R-:W-:Y:S01]  /*4820*/  IMAD.U32 R6, RZ, RZ, UR5 ;  /* 0x00000005ff067e24 */ /* 0x000fe2000f8e00ff */
[----:B------:R-:W-:Y:S02]  /*4830*/  UIADD3 UR45, UPT, UPT, UR7, UR57, URZ ;  /* 0x00000039072d7290 */ /* 0x000fe4000fffe0ff */
[----:B------:R-:W-:Y:S03]  /*4840*/  UIADD3 UR46, UPT, UPT, UR13, UR60, URZ ;  /* 0x0000003c0d2e7290 */ /* 0x000fe6000fffe0ff */
[----:B------:R-:W-:Y:S01]  /*4850*/  IMAD.U32 R7, RZ, RZ, UR4 ;  /* 0x00000004ff077e24 */ /* 0x000fe2000f8e00ff */
[----:B------:R-:W-:Y:S04]  /*4860*/  @!P1 R2UR UR4, R6 ;  /* 0x00000000060492ca */ /* 0x000fe800000e0000 */
[----:B------:R-:W-:Y:S11]  /*4870*/  @!P1 R2UR UR5, R7 ;  /* 0x00000000070592ca */ /* 0x000ff600000e0000 */
[----:B------:R-:W-:Y:S02]  /*4880*/  @!UPT UIADD3 URZ, UPT, UPT, URZ, URZ, URZ ;  /* 0x000000fffffff290 */ /* 0x000fe4000fffe0ff */
[----:B------:R2:W-:Y:S01]  /*4890*/  @!UP0 UTMALDG.3D [UR8], [UR4], desc[UR18] ;  /* 0x00001208040085b4 */ /* 0x0005e20008011000 */
[----:B------:R2:W-:Y:S01]  /*48a0*/  @!P1 SYNCS.ARRIVE.TRANS64.RED.A0TR RZ, [UR17+0x40], R12 ;  /* 0x0000400cffff99a7 */ /* 0x0005e20008300411 */
[----:B------:R-:W-:Y:S01]  /*48b0*/  SYNCS.ARRIVE.TRANS64.RED.A1T0 RZ, [UR48], RZ ;  /* 0x000000ffffff79a7 */ /* 0x000fe20008100430 */
[----:B------:R-:W-:Y:S05]  /*48c0*/  BRA.U UP1, `(.L_x_82) ;  /* 0xfffffff5018c7547 */ /* 0x000fea000b83ffff */
[----:B------:R-:W-:Y:S07]  /*48d0*/  MOV R0, UR17 ;  /* 0x0000001100007c02 */ /* 0x000fee0008000f00 */
.L_x_83:
[----:B-1----:R-:W-:-:S04]  /*48e0*/  SHF.L.U32 R2, R15, 0x1f, RZ ;  /* 0x0000001f0f027819 */ /* 0x002fc800000006ff */
[----:B------:R1:W3:Y:S03]  /*48f0*/  SYNCS.PHASECHK.TRANS64.TRYWAIT P0, [R0+URZ+0x48], R2 ;  /* 0x00004802000075a7 */ /* 0x0002e600080011ff */
[----:B---3--:R-:W-:Y:S05]  /*4900*/  @!P0 NANOSLEEP.SYNCS 0x989680 ;  /* 0x009896800000895d */ /* 0x008fea0003900000 */
[----:B------:R-:W3:Y:S02]  /*4910*/  @!P0 SYNCS.PHASECHK.TRANS64 P0, [R0+URZ+0x48], R2 ;  /* 0x00004802000085a7 */ /* 0x000ee400080010ff */
[----:B--23--:R-:W-:Y:S05]  /*4920*/  @P0 EXIT ;  /* 0x000000000000094d */ /* 0x00cfea0003800000 */
[----:B------:R-:W-:Y:S05]  /*4930*/  BRA `(.L_x_83) ;  /* 0xfffffffc00e87947 */ /* 0x000fea000383ffff */
.L_x_74:
[----:B------:R-:W-:-:S06]  /*4940*/  UISETP.GE.AND UP0, UPT, UR22, 0x4, UPT ;  /* 0x000000041600788c */ /* 0x000fcc000bf06270 */
[----:B------:R-:W-:-:S13]  /*4950*/  PLOP3.LUT P0, PT, PT, PT, UP0, 0x80, 0x8 ;  /* 0x000000000008781c */ /* 0x000fda0003f0f008 */
[----:B------:R-:W-:Y:S05]  /*4960*/  @!P0 EXIT ;  /* 0x000000000000894d */ /* 0x000fea0003800000 */
[----:B------:R-:W-:Y:S01]  /*4970*/  BAR.SYNC.DEFER_BLOCKING 0x6, 0xa0 ;  /* 0x0182800000007b1d */ /* 0x000fe20000010000 */
[C---:B------:R-:W-:Y:S01]  /*4980*/  IMAD.SHL.U32 R146, R142.reuse, 0x40, RZ ;  /* 0x000000408e927824 */ /* 0x040fe200078e00ff */
[C---:B------:R-:W-:Y:S01]  /*4990*/  R2P PR, R142.reuse, 0x6 ;  /* 0x000000068e007804 */ /* 0x040fe20000000000 */
[C---:B------:R-:W-:Y:S01]  /*49a0*/  IMAD.SHL.U32 R4, R142.reuse, 0x8, RZ ;  /* 0x000000088e047824 */ /* 0x040fe200078e00ff */
[----:B------:R-:W-:Y:S01]  /*49b0*/  SHF.L.U32 R69, R142, 0x10, RZ ;  /* 0x000000108e457819 */ /* 0x000fe200000006ff */
[----:B------:R-:W-:Y:S01]  /*49c0*/  IMAD.MOV.U32 R144, RZ, RZ, 0x20 ;  /* 0x00000020ff907424 */ /* 0x000fe200078e00ff */
[----:B------:R-:W-:Y:S02]  /*49d0*/  UMOV UR44, 0x400 ;  /* 0x00000400002c7882 */ /* 0x000fe40000000000 */
[----:B------:R-:W1:Y:S01]  /*49e0*/  LDC.64 R138, c[0x0][0x888] ;  /* 0x00022200ff8a7b82 */ /* 0x000e620000000a00 */
[----:B------:R-:W-:Y:S01]  /*49f0*/  ULEA UR44, UR48, UR44, 0x18 ;  /* 0x0000002c302c7291 */ /* 0x000fe2000f8ec0ff */
[----:B------:R-:W-:Y:S01]  /*4a00*/  LOP3.LUT R5, R146, 0x180, RZ, 0xc0, !PT ;  /* 0x0000018092057812 */ /* 0x000fe200078ec0ff */
[----:B------:R-:W-:Y:S01]  /*4a10*/  IMAD.MOV.U32 R145, RZ, RZ, 0x10 ;  /* 0x00000010ff917424 */ /* 0x000fe200078e00ff */
[----:B------:R-:W-:Y:S01]  /*4a20*/  SEL R144, R144, 0xffffffe0, !P2 ;  /* 0xffffffe090907807 */ /* 0x000fe20005000000 */
[----:B------:R-:W-:Y:S01]  /*4a30*/  UIADD3 UR4, UPT, UPT, UR44, 0x2200, URZ ;  /* 0x000022002c047890 */ /* 0x000fe2000fffe0ff */
[----:B------:R-:W-:Y:S01]  /*4a40*/  LOP3.LUT R4, R5, 0x30, R4, 0xf8, !PT ;  /* 0x0000003005047812 */ /* 0x000fe200078ef804 */
[----:B------:R-:W-:Y:S01]  /*4a50*/  HFMA2 R149, -RZ, RZ, 0, 0 ;  /* 0x00000000ff957431 */ /* 0x000fe200000001ff */
[----:B------:R-:W2:Y:S01]  /*4a60*/  LDC.64 R140, c[0x0][0x890] ;  /* 0x00022400ff8c7b82 */ /* 0x000ea20000000a00 */
[----:B------:R-:W-:Y:S01]  /*4a70*/  SEL R145, R145, 0xfffffff0, !P1 ;  /* 0xfffffff091917807 */ /* 0x000fe20004800000 */
[----:B------:R-:W-:Y:S01]  /*4a80*/  IMAD.MOV.U32 R68, RZ, RZ, RZ ;  /* 0x000000ffff447224 */ /* 0x000fe200078e00ff */
[----:B------:R-:W-:Y:S01]  /*4a90*/  LOP3.LUT R146, R4, 0x1e40, R146, 0xf8, !PT ;  /* 0x00001e4004927812 */ /* 0x000fe200078ef892 */
[----:B------:R-:W-:Y:S01]  /*4aa0*/  IMAD.MOV.U32 R152, RZ, RZ, RZ ;  /* 0x000000ffff987224 */ /* 0x000fe200078e00ff */
[----:B------:R-:W-:-:S02]  /*4ab0*/  SHF.R.U32.HI R143, RZ, 0x4, R144 ;  /* 0x00000004ff8f7819 */ /* 0x000fc40000011690 */
[----:B------:R-:W-:Y:S02]  /*4ac0*/  CS2R R150, SRZ ;  /* 0x0000000000967805 */ /* 0x000fe4000001ff00 */
[----:B------:R-:W-:Y:S01]  /*4ad0*/  LOP3.LUT R69, R69, 0x600000, RZ, 0xc0, !PT ;  /* 0x0060000045457812 */ /* 0x000fe200078ec0ff */
[----:B------:R-:W3:Y:S01]  /*4ae0*/  LDC.64 R136, c[0x0][0x8b0] ;  /* 0x00022c00ff887b82 */ /* 0x000ee20000000a00 */
[----:B------:R-:W4:Y:S01]  /*4af0*/  LDS R0, [UR44+0x110] ;  /* 0x0001102cff007984 */ /* 0x000f220008000800 */
[----:B------:R-:W-:Y:S01]  /*4b00*/  VIADD R4, R146, UR44 ;  /* 0x0000002c92047c36 */ /* 0x000fe20008000000 */
[----:B------:R-:W-:Y:S01]  /*4b10*/  LEA.HI R143, R145, R143, RZ, 0x1c ;  /* 0x0000008f918f7211 */ /* 0x000fe200078fe0ff */
[----:B------:R-:W-:Y:S01]  /*4b20*/  IMAD.U32 R153, RZ, RZ, UR4 ;  /* 0x00000004ff997e24 */ /* 0x000fe2000f8e00ff */
[----:B------:R-:W1:Y:S01]  /*4b30*/  LDCU UR50, c[0x0][0x370] ;  /* 0x00006e00ff3277ac */ /* 0x000e620008000800 */
[--C-:B------:R-:W-:Y:S01]  /*4b40*/  IMAD.IADD R144, R144, 0x1, R4.reuse ;  /* 0x0000000190907824 */ /* 0x100fe200078e0204 */
[----:B------:R-:W-:Y:S01]  /*4b50*/  LEA R143, R143, R4, 0x4 ;  /* 0x000000048f8f7211 */ /* 0x000fe200078e20ff */
[----:B------:R-:W1:Y:S01]  /*4b60*/  LDC.64 R134, c[0x0][0x8a8] ;  /* 0x00022a00ff867b82 */ /* 0x000e620000000a00 */
[----:B------:R-:W-:Y:S01]  /*4b70*/  IMAD.IADD R145, R145, 0x1, R4 ;  /* 0x0000000191917824 */ /* 0x000fe200078e0204 */
[----:B------:R-:W1:Y:S01]  /*4b80*/  LDCU.64 UR62, c[0x0][0x348] ;  /* 0x00006900ff3e77ac */ /* 0x000e620008000a00 */
[----:B------:R-:W1:Y:S01]  /*4b90*/  LDCU UR41, c[0x0][0xb0c] ;  /* 0x00016180ff2977ac */ /* 0x000e620008000800 */
[----:B------:R-:W1:Y:S01]  /*4ba0*/  LDCU UR39, c[0x0][0xb30] ;  /* 0x00016600ff2777ac */ /* 0x000e620008000800 */
[----:B------:R-:W1:Y:S01]  /*4bb0*/  LDCU.64 UR58, c[0x0][0x888] ;  /* 0x00011100ff3a77ac */ /* 0x000e620008000a00 */
[----:B------:R-:W1:Y:S01]  /*4bc0*/  LDCU.64 UR42, c[0x0][0xb28] ;  /* 0x00016500ff2a77ac */ /* 0x000e620008000a00 */
[----:B------:R-:W1:Y:S01]  /*4bd0*/  LDCU.128 UR52, c[0x0][0xb10] ;  /* 0x00016200ff3477ac */ /* 0x000e620008000c00 */
[----:B------:R-:W1:Y:S01]  /*4be0*/  LDCU UR49, c[0x0][0x374] ;  /* 0x00006e80ff3177ac */ /* 0x000e620008000800 */
[----:B------:R-:W-:Y:S01]  /*4bf0*/  UIADD3 UR56, UPT, UPT, UR44, 0x200, URZ ;  /* 0x000002002c387890 */ /* 0x000fe2000fffe0ff */
[----:B--2-4-:R-:W-:-:S11]  /*4c00*/  IMAD.IADD R69, R0, 0x1, R69 ;  /* 0x0000000100457824 */ /* 0x014fd600078e0245 */
.L_x_101:
[----:B------:R-:W-:Y:S02]  /*4c10*/  LEA R3, R149, UR44, 0x3 ;  /* 0x0000002c95037c11 */ /* 0x000fe4000f8e18ff */
[----:B------:R-:W-:Y:S02]  /*4c20*/  SHF.L.U32 R0, R151, 0x1f, RZ ;  /* 0x0000001f97007819 */ /* 0x000fe400000006ff */
[----:B------:R-:W-:Y:S02]  /*4c30*/  LEA R4, R149, UR44, 0x4 ;  /* 0x0000002c95047c11 */ /* 0x000fe4000f8e20ff */
[----:B--2---:R-:W2:Y:S02]  /*4c40*/  SYNCS.PHASECHK.TRANS64.TRYWAIT P0, [R3+URZ+0x60], R0 ;  /* 0x00006000030075a7 */ /* 0x004ea400080011ff */
[----:B-12---:R-:W-:Y:S05]  /*4c50*/  @!P0 BRA `(.L_x_84) ;  /* 0x0000002800f48947 */ /* 0x006fea0003800000 */
.L_x_133:
[----:B------:R-:W4:Y:S01]  /*4c60*/  LDS.128 R4, [R4+0xf0] ;  /* 0x0000f00004047984 */ /* 0x000f220000000c00 */
[----:B------:R-:W-:Y:S01]  /*4c70*/  UISETP.GE.AND UP0, UPT, UR40, 0x1, UPT ;  /* 0x000000012800788c */ /* 0x000fe2000bf06270 */
[----:B------:R-:W-:Y:S01]  /*4c80*/  @!PT LDS RZ, [RZ] ;  /* 0x00000000fffff984 */ /* 0x000fe20000000800 */
[----:B------:R-:W-:Y:S01]  /*4c90*/  @!PT LDS RZ, [RZ] ;  /* 0x00000000fffff984 */ /* 0x000fe20000000800 */
[----:B------:R-:W-:Y:S01]  /*4ca0*/  @!PT LDS RZ, [RZ] ;  /* 0x00000000fffff984 */ /* 0x000fe20000000800 */
[----:B------:R-:W-:Y:S01]  /*4cb0*/  @!PT LDS RZ, [RZ] ;  /* 0x00000000fffff984 */ /* 0x000fe20000000800 */
[----:B------:R1:W-:Y:S06]  /*4cc0*/  MEMBAR.ALL.CTA ;  /* 0x0000000000007992 */ /* 0x0003ec0000008000 */
[----:B-1----:R-:W1:Y:S01]  /*4cd0*/  FENCE.VIEW.ASYNC.S ;  /* 0x00000000000073c6 */ /* 0x002e620000000000 */
[----:B----4-:R-:W-:Y:S11]  /*4ce0*/  LOP3.LUT P0, RZ, R6, 0x1, RZ, 0xc0, !PT ;  /* 0x0000000106ff7812 */ /* 0x010ff6000780c0ff */
[----:B------:R-:W-:Y:S02]  /*4cf0*/  @!UPT UIADD3 URZ, UPT, UPT, URZ, URZ, URZ ;  /* 0x000000fffffff290 */ /* 0x000fe4000fffe0ff */
[----:B-1----:R-:W-:Y:S01]  /*4d00*/  VOTEU.ANY UP1, P0 ;  /* 0x0000000000ff7886 */ /* 0x002fe20000020100 */
[----:B------:R-:W-:Y:S01]  /*4d10*/  PLOP3.LUT P0, PT, PT, PT, UP1, 0x80, 0x8 ;  /* 0x000000000008781c */ /* 0x000fe20003f0f018 */
[----:B------:R-:W-:Y:S11]  /*4d20*/  UP2UR UR47, UPR, URZ, 0x2 ;  /* 0x00000002ff2f7883 */ /* 0x000ff60008000000 */
[----:B------:R-:W-:Y:S01]  /*4d30*/  @!UPT UIADD3 URZ, UPT, UPT, URZ, URZ, URZ ;  /* 0x000000fffffff290 */ /* 0x000fe2000fffe0ff */
        /* <DEDUP_REMOVED lines=13> */
[----:B------:R-:W2:Y:S01]  /*4e10*/  LDCU UR12, c[0x0][0xb20] ;  /* 0x00016400ff0c77ac */ /* 0x000ea20008000800 */
[----:B------:R-:W-:Y:S02]  /*4e20*/  UIMAD.WIDE.U32 UR4, UR49, UR55, URZ ;  /* 0x00000037310472a5 */ /* 0x000fe4000f8e00ff */
[----:B------:R-:W-:Y:S02]  /*4e30*/  UIMAD.WIDE.U32 UR6, UR50, UR52, URZ ;  /* 0x00000034320672a5 */ /* 0x000fe4000f8e00ff */
[----:B------:R-:W-:Y:S02]  /*4e40*/  UISETP.NE.AND UP0, UPT, UR54, 0x1, UPT ;  /* 0x000000013600788c */ /* 0x000fe4000bf05270 */
[----:B------:R-:W-:Y:S02]  /*4e50*/  UIMAD.WIDE.U32 UR8, UR37, UR55, URZ ;  /* 0x00000037250872a5 */ /* 0x000fe4000f8e00ff */
[----:B------:R-:W-:Y:S02]  /*4e60*/  UIMAD.WIDE.U32 UR10, UR38, UR52, URZ ;  /* 0x00000034260a72a5 */ /* 0x000fe4000f8e00ff */
[----:B------:R-:W-:Y:S02]  /*4e70*/  UISETP.NE.AND UP1, UPT, UR41, 0x1, UPT ;  /* 0x000000012900788c */ /* 0x000fe4000bf25270 */
[----:B------:R-:W-:Y:S01]  /*4e80*/  UISETP.NE.AND UP2, UPT, UR40, 0x1, UPT ;  /* 0x000000012800788c */ /* 0x000fe2000bf45270 */
[----:B------:R-:W-:Y:S02]  /*4e90*/  UMOV UR4, UR5 ;  /* 0x0000000500047c82 */ /* 0x000fe40008000000 */
[----:B--2---:R-:W-:Y:S03]  /*4ea0*/  USHF.R.U32.HI UR5, URZ, UR12, UR4 ;  /* 0x0000000cff057299 */ /* 0x004fe60008011604 */
[----:B------:R-:W-:Y:S02]  /*4eb0*/  UMOV UR4, UR7 ;  /* 0x0000000700047c82 */ /* 0x000fe40008000000 */
[----:B------:R-:W-:Y:S02]  /*4ec0*/  USHF.R.U32.HI UR7, URZ, UR53, UR4 ;  /* 0x00000035ff077299 */ /* 0x000fe40008011604 */
[----:B------:R-:W-:Y:S02]  /*4ed0*/  USEL UR4, UR49, UR5, !UP0 ;  /* 0x0000000531047287 */ /* 0x000fe4000c000000 */
[----:B------:R-:W-:Y:S01]  /*4ee0*/  USEL UR7, UR50, UR7, !UP1 ;  /* 0x0000000732077287 */ /* 0x000fe2000c800000 */
[----:B------:R-:W-:Y:S01]  /*4ef0*/  UMOV UR5, UR9 ;  /* 0x0000000900057c82 */ /* 0x000fe20008000000 */
[----:B------:R-:W-:Y:S02]  /*4f00*/  UIMAD.WIDE.U32 UR8, UR4, UR42, URZ ;  /* 0x0000002a040872a5 */ /* 0x000fe4000f8e00ff */
[----:B------:R-:W-:Y:S03]  /*4f10*/  USHF.R.U32.HI UR6, URZ, UR12, UR5 ;  /* 0x0000000cff067299 */ /* 0x000fe60008011605 */
[----:B------:R-:W-:Y:S01]  /*4f20*/  UMOV UR5, UR11 ;  /* 0x0000000b00057c82 */ /* 0x000fe20008000000 */
[----:B------:R-:W-:Y:S02]  /*4f30*/  UIMAD.WIDE.U32 UR10, UR7, UR42, URZ ;  /* 0x0000002a070a72a5 */ /* 0x000fe4000f8e00ff */
[----:B------:R-:W-:Y:S02]  /*4f40*/  USHF.R.U32.HI UR12, URZ, UR53, UR5 ;  /* 0x00000035ff0c7299 */ /* 0x000fe40008011605 */
[----:B------:R-:W-:Y:S01]  /*4f50*/  USEL UR6, UR37, UR6, !UP0 ;  /* 0x0000000625067287 */ /* 0x000fe2000c000000 */
[----:B------:R-:W-:Y:S02]  /*4f60*/  UMOV UR5, UR9 ;  /* 0x0000000900057c82 */ /* 0x000fe40008000000 */
[----:B------:R-:W-:Y:S01]  /*4f70*/  UMOV UR10, UR11 ;  /* 0x0000000b000a7c82 */ /* 0x000fe20008000000 */
[----:B------:R-:W-:Y:S02]  /*4f80*/  @UP2 USHF.R.U32.HI UR4, URZ, UR43, UR5 ;  /* 0x0000002bff042299 */ /* 0x000fe40008011605 */
[----:B------:R-:W-:Y:S02]  /*4f90*/  @UP2 USHF.R.U32.HI UR7, URZ, UR43, UR10 ;  /* 0x0000002bff072299 */ /* 0x000fe4000801160a */
[----:B------:R-:W-:Y:S02]  /*4fa0*/  UIMAD UR4, UR40, UR4, URZ ;  /* 0x00000004280472a4 */ /* 0x000fe4000f8e02ff */
[----:B------:R-:W-:Y:S02]  /*4fb0*/  UIMAD.WIDE.U32 UR10, UR6, UR42, URZ ;  /* 0x0000002a060a72a5 */ /* 0x000fe4000f8e00ff */
[----:B------:R-:W-:Y:S02]  /*4fc0*/  USEL UR5, UR38, UR12, !UP1 ;  /* 0x0000000c26057287 */ /* 0x000fe4000c800000 */
[----:B------:R-:W-:Y:S02]  /*4fd0*/  UIMAD UR8, UR40, UR7, URZ ;  /* 0x00000007280872a4 */ /* 0x000fe4000f8e02ff */
[----:B------:R-:W-:Y:S03]  /*4fe0*/  UISETP.GE.AND UP0, UPT, UR6, UR4, UPT ;  /* 0x000000040600728c */ /* 0x000fe6000bf06270 */
[----:B------:R-:W-:Y:S01]  /*4ff0*/  UMOV UR4, UR11 ;  /* 0x0000000b00047c82 */ /* 0x000fe20008000000 */
[----:B------:R-:W-:Y:S02]  /*5000*/  UISETP.GE.OR UP0, UPT, UR5, UR8, UP0 ;  /* 0x000000080500728c */ /* 0x000fe40008706670 */
[----:B------:R-:W-:Y:S02]  /*5010*/  USHF.R.U32.HI UR4, URZ, UR43, UR4 ;  /* 0x0000002bff047299 */ /* 0x000fe40008011604 */
[----:B------:R-:W-:Y:S02]  /*5020*/  UIMAD.WIDE.U32 UR8, UR5, UR42, URZ ;  /* 0x0000002a050872a5 */ /* 0x000fe4000f8e00ff */
[----:B------:R-:W-:Y:S02]  /*5030*/  USEL UR11, UR6, UR4, !UP2 ;  /* 0x00000004060b7287 */ /* 0x000fe4000d000000 */
[----:B------:R-:W-:Y:S02]  /*5040*/  UIADD3 UR8, UPT, UPT, -UR5, URZ, URZ ;  /* 0x000000ff05087290 */ /* 0x000fe4000fffe1ff */
[----:B------:R-:W-:Y:S01]  /*5050*/  UIADD3 UR10, UPT, UPT, -UR11, URZ, URZ ;  /* 0x000000ff0b0a7290 */ /* 0x000fe2000fffe1ff */
[----:B------:R-:W-:Y:S01]  /*5060*/  @!UP0 UMOV UR4, UR9 ;  /* 0x0000000900048c82 */ /* 0x000fe20008000000 */
[----:B------:R-:W-:Y:S02]  /*5070*/  UIADD3 UR9, UPT, UPT, -UR6, URZ, URZ ;  /* 0x000000ff06097290 */ /* 0x000fe4000fffe1ff */
[----:B------:R-:W-:Y:S02]  /*5080*/  @!UP0 USHF.R.U32.HI UR4, URZ, UR43, UR4 ;  /* 0x0000002bff048299 */ /* 0x000fe40008011604 */
[----:B------:R-:W-:Y:S02]  /*5090*/  UIMAD UR10, UR40, UR10, UR6 ;  /* 0x0000000a280a72a4 */ /* 0x000fe4000f8e0206 */
[----:B------:R-:W-:Y:S04]  /*50a0*/  @!UP0 USEL UR4, UR5, UR4, !UP2 ;  /* 0x0000000405048287 */ /* 0x000fe8000d000000 */
[----:B------:R-:W-:Y:S02]  /*50b0*/  @!UP0 UIMAD UR10, UR7, UR10, UR4 ;  /* 0x0000000a070a82a4 */ /* 0x000fe4000f8e0204 */
[----:B------:R-:W-:Y:S02]  /*50c0*/  @!UP0 UIADD3 UR11, UPT, UPT, UR11, -UR4, URZ ;  /* 0x800000040b0b8290 */ /* 0x000fe4000fffe0ff */
[----:B------:R-:W-:Y:S02]  /*50d0*/  UIMAD UR7, UR41, UR8, UR38 ;  /* 0x00000008290772a4 */ /* 0x000fe4000f8e0226 */
[----:B------:R-:W-:Y:S02]  /*50e0*/  @!UP0 UIMAD UR6, UR11, UR40, UR5 ;  /* 0x000000280b0682a4 */ /* 0x000fe4000f8e0205 */
[----:B------:R-:W-:Y:S01]  /*50f0*/  UIMAD UR4, UR54, UR9, UR37 ;  /* 0x00000009360472a4 */ /* 0x000fe2000f8e0225 */
[----:B------:R-:W-:Y:S02]  /*5100*/  @!UP0 UMOV UR5, UR10 ;  /* 0x0000000a00058c82 */ /* 0x000fe40008000000 */
[----:B------:R-:W-:Y:S02]  /*5110*/  UIMAD UR38, UR5, UR41, UR7 ;  /* 0x00000029052672a4 */ /* 0x000fe4000f8e0207 */
[----:B------:R-:W-:Y:S11]  /*5120*/  UIMAD UR37, UR6, UR54, UR4 ;  /* 0x00000036062572a4 */ /* 0x000ff6000f8e0204 */
[----:B------:R-:W-:Y:S01]  /*5130*/  @!UPT UIADD3 URZ, UPT, UPT, URZ, URZ, URZ ;  /* 0x000000fffffff290 */ /* 0x000fe2000fffe0ff */
.L_x_85:
[----:B------:R-:W-:Y:S01]  /*5140*/  UISETP.NE.AND UP0, UPT, UR39, 0x1, UPT ;  /* 0x000000012700788c */ /* 0x000fe2000bf05270 */
[----:B------:R-:W-:Y:S10]  /*5150*/  IADD3 R149, PT, PT, R149, 0x1, RZ ;  /* 0x0000000195957810 */ /* 0x000ff40007ffe0ff */
[----:B------:R-:W2:Y:S01]  /*5160*/  @!UP0 LDCU.128 UR12, c[0x0][0xb10] ;  /* 0x00016200ff0c87ac */ /* 0x000ea20008000c00 */
[----:B------:R-:W4:Y:S01]  /*5170*/  @!UP0 LDCU UR5, c[0x0][0xb0c] ;  /* 0x00016180ff0587ac */ /* 0x000f220008000800 */
[----:B------:R-:W3:Y:S01]  /*5180*/  @!UP0 LDCU UR10, c[0x0][0xb20] ;  /* 0x00016400ff0a87ac */ /* 0x000ee20008000800 */
[----:B--2---:R-:W-:Y:S02]  /*5190*/  UIMAD.WIDE.U32 UR8, UR38, UR12, URZ ;  /* 0x0000000c260872a5 */ /* 0x004fe4000f8e00ff */
[----:B------:R-:W-:Y:S02]  /*51a0*/  UIMAD.WIDE.U32 UR6, UR37, UR15, URZ ;  /* 0x0000000f250672a5 */ /* 0x000fe4000f8e00ff */
[----:B------:R-:W-:Y:S03]  /*51b0*/  @!UP0 UISETP.NE.AND UP1, UPT, UR14, 0x1, UPT ;  /* 0x000000010e00888c */ /* 0x000fe6000bf25270 */
[----:B------:R-:W-:Y:S01]  /*51c0*/  @!UP0 UMOV UR4, UR9 ;  /* 0x0000000900048c82 */ /* 0x000fe20008000000 */
[----:B----4-:R-:W-:Y:S02]  /*51d0*/  @!UP0 UISETP.NE.AND UP2, UPT, UR5, 0x1, UPT ;  /* 0x000000010500888c */ /* 0x010fe4000bf45270 */
[----:B------:R-:W-:Y:S01]  /*51e0*/  @!UP0 USHF.R.U32.HI UR4, URZ, UR13, UR4 ;  /* 0x0000000dff048299 */ /* 0x000fe20008011604 */
[----:B------:R-:W-:Y:S02]  /*51f0*/  @!UP0 UMOV UR6, UR7 ;  /* 0x0000000700068c82 */ /* 0x000fe40008000000 */
[----:B---3--:R-:W-:Y:S02]  /*5200*/  @!UP0 USHF.R.U32.HI UR6, URZ, UR10, UR6 ;  /* 0x0000000aff068299 */ /* 0x008fe40008011606 */
[----:B------:R-:W-:Y:S02]  /*5210*/  @!UP0 USEL UR7, UR38, UR4, !UP2 ;  /* 0x0000000426078287 */ /* 0x000fe4000d000000 */
[----:B------:R-:W-:Y:S04]  /*5220*/  @!UP0 USEL UR6, UR37, UR6, !UP1 ;  /* 0x0000000625068287 */ /* 0x000fe8000c800000 */
[----:B------:R-:W-:Y:S02]  /*5230*/  @!UP0 UIADD3 UR4, UPT, UPT, -UR7, UR6, URZ ;  /* 0x0000000607048290 */ /* 0x000fe4000fffe1ff */
[----:B------:R-:W-:Y:S02]  /*5240*/  @!UP0 UIADD3 UR6, UPT, UPT, UR7, -UR6, URZ ;  /* 0x8000000607068290 */ /* 0x000fe4000fffe0ff */
[----:B------:R-:W-:Y:S02]  /*5250*/  @!UP0 UIMAD UR38, UR4, UR5, UR38 ;  /* 0x00000005042682a4 */ /* 0x000fe4000f8e0226 */
[----:B------:R-:W-:Y:S02]  /*5260*/  @!UP0 UIMAD UR37, UR6, UR14, UR37 ;  /* 0x0000000e062582a4 */ /* 0x000fe4000f8e0225 */
[----:B------:R-:W-:Y:S09]  /*5270*/  ULOP3.LUT UP0, URZ, UR56, 0x1b0, URZ, 0xc0, !UPT ;  /* 0x000001b038ff7892 */ /* 0x000ff2000f80c0ff */
[----:B------:R-:W-:Y:S05]  /*5280*/  BRA.U !UP0, `(.L_x_86) ;  /* 0x0000000108407547 */ /* 0x000fea000b800000 */
[----:B------:R-:W2:Y:S01]  /*5290*/  LDCU.64 UR8, c[0x4][0x80] ;  /* 0x01001000ff0877ac */ /* 0x000ea20008000a00 */
[----:B------:R-:W-:Y:S01]  /*52a0*/  MOV R3, 0x0 ;  /* 0x0000000000037802 */ /* 0x000fe20000000f00 */
[----:B------:R-:W-:Y:S02]  /*52b0*/  HFMA2 R12, -RZ, RZ, 0, 5.9604644775390625e-08 ;  /* 0x00000001ff0c7431 */ /* 0x000fe400000001ff */
[----:B------:R-:W-:Y:S02]  /*52c0*/  IMAD.MOV.U32 R8, RZ, RZ, 0x70 ;  /* 0x00000070ff087424 */ /* 0x000fe400078e00ff */
[----:B------:R-:W-:Y:S01]  /*52d0*/  IMAD.MOV.U32 R13, RZ, RZ, RZ ;  /* 0x000000ffff0d7224 */ /* 0x000fe200078e00ff */
[----:B------:R-:W3:Y:S01]  /*52e0*/  LDCU.64 UR6, c[0x4][0x88] ;  /* 0x01001100ff0677ac */ /* 0x000ee20008000a00 */
[----:B------:R-:W4:Y:S01]  /*52f0*/  LDC.64 R2, c[0x4][R3] ;  /* 0x0100000003027b82 */ /* 0x000f220000000a00 */
[----:B------:R-:W1:Y:S01]  /*5300*/  LDCU.64 UR4, c[0x4][0x8] ;  /* 0x01000100ff0477ac */ /* 0x000e620008000a00 */
[----:B--2---:R-:W-:Y:S01]  /*5310*/  MOV R5, UR9 ;  /* 0x0000000900057c02 */ /* 0x004fe20008000f00 */
[----:B------:R-:W-:Y:S01]  /*5320*/  IMAD.U32 R4, RZ, RZ, UR8 ;  /* 0x00000008ff047e24 */ /* 0x000fe2000f8e00ff */
[----:B---3--:R-:W-:Y:S01]  /*5330*/  MOV R7, UR7 ;  /* 0x0000000700077c02 */ /* 0x008fe20008000f00 */
[----:B------:R-:W-:Y:S01]  /*5340*/  IMAD.U32 R6, RZ, RZ, UR6 ;  /* 0x00000006ff067e24 */ /* 0x000fe2000f8e00ff */
[----:B-1----:R-:W-:Y:S01]  /*5350*/  MOV R11, UR5 ;  /* 0x00000005000b7c02 */ /* 0x002fe20008000f00 */
[----:B------:R-:W-:Y:S02]  /*5360*/  IMAD.U32 R10, RZ, RZ, UR4 ;  /* 0x00000004ff0a7e24 */ /* 0x000fe4000f8e00ff */
[----:B------:R-:W-:Y:S07]  /*5370*/  LEPC R20, `(.L_x_86) ;  /* 0x000000001014794e */ /* 0x000fee0000000000 */
[----:B----45:R-:W-:Y:S05]  /*5380*/  CALL.ABS.NOINC R2 ;  /* 0x0000000002007343 */ /* 0x030fea0003c00000 */
.L_x_86:
[----:B------:R-:W-:Y:S01]  /*5390*/  LOP3.LUT P0, RZ, R153, 0x1b0, RZ, 0xc0, !PT ;  /* 0x000001b099ff7812 */ /* 0x000fe2000780c0ff */
[----:B------:R-:W-:Y:S11]  /*53a0*/  BSSY.RECONVERGENT B6, `(.L_x_87) ;  /* 0x0000013000067945 */ /* 0x000ff60003800200 */
[----:B------:R-:W-:Y:S01]  /*53b0*/  @!UPT UIADD3 URZ, UPT, UPT, URZ, URZ, URZ ;  /* 0x000000fffffff290 */ /* 0x000fe2000fffe0ff */
[----:B------:R-:W-:Y:S05]  /*53c0*/  @!P0 BRA `(.L_x_88) ;  /* 0x0000000000408947 */ /* 0x000fea0003800000 */
        /* <DEDUP_REMOVED lines=16> */
.L_x_88:
[----:B------:R-:W-:Y:S05]  /*54d0*/  BSYNC.RECONVERGENT B6 ;  /* 0x0000000000067941 */ /* 0x000fea0003800200 */
.L_x_87:
[----:B------:R-:W-:Y:S01]  /*54e0*/  ISETP.NE.U32.AND P3, PT, R140, RZ, PT ;  /* 0x000000ff8c00720c */ /* 0x000fe20003f65070 */
[----:B------:R-:W-:Y:S01]  /*54f0*/  UISETP.NE.AND UP1, UPT, UR61, URZ, UPT ;  /* 0x000000ff3d00728c */ /* 0x000fe2000bf25270 */
[----:B------:R-:W-:Y:S02]  /*5500*/  ISETP.NE.U32.AND P4, PT, R136, RZ, PT ;  /* 0x000000ff8800720c */ /* 0x000fe40003f85070 */
[----:B------:R-:W-:Y:S02]  /*5510*/  ISETP.NE.AND.EX P3, PT, R141, RZ, PT, P3 ;  /* 0x000000ff8d00720c */ /* 0x000fe40003f65330 */
[----:B------:R-:W-:Y:S02]  /*5520*/  PLOP3.LUT P1, PT, PT, PT, PT, 0x8, 0x80 ;  /* 0x000000000080781c */ /* 0x000fe40003f2e170 */
[----:B------:R-:W-:Y:S02]  /*5530*/  PLOP3.LUT P0, PT, PT, PT, UP1, 0x80, 0x8 ;  /* 0x000000000008781c */ /* 0x000fe40003f0f018 */
[----:B------:R-:W-:Y:S02]  /*5540*/  ISETP.NE.AND.EX P4, PT, R137, RZ, PT, P4 ;  /* 0x000000ff8900720c */ /* 0x000fe40003f85340 */
[----:B------:R-:W2:Y:S09]  /*5550*/  @UP1 LDCU.64 UR4, c[0x0][0x888] ;  /* 0x00011100ff0417ac */ /* 0x000eb20008000a00 */
[----:B------:R-:W-:Y:S01]  /*5560*/  @P0 PLOP3.LUT P1, PT, P3, PT, PT, 0x80, 0x8 ;  /* 0x000000000008081c */ /* 0x000fe20001f2f070 */
[----:B--2---:R-:W-:Y:S04]  /*5570*/  @UP1 UISETP.NE.U32.AND UP0, UPT, UR4, URZ, UPT ;  /* 0x000000ff0400128c */ /* 0x004fe8000bf05070 */
[----:B------:R-:W-:Y:S04]  /*5580*/  @UP1 UISETP.NE.AND.EX UP0, UPT, UR5, URZ, UPT, UP0 ;  /* 0x000000ff0500128c */ /* 0x000fe8000bf05300 */
[----:B------:R-:W-:Y:S01]  /*5590*/  @UP1 USEL UR4, URZ, 0xffffffff, UP0 ;  /* 0xffffffffff041887 */ /* 0x000fe20008000000 */
[----:B------:R-:W-:Y:S11]  /*55a0*/  @!P3 BRA `(.L_x_89) ;  /* 0x000000000030b947 */ /* 0x000ff60003800000 */
        /* <DEDUP_REMOVED lines=12> */
.L_x_89:
[----:B------:R-:W-:Y:S05]  /*5670*/  @!P4 BRA `(.L_x_90) ;  /* 0x000000000024c947 */ /* 0x000fea0003800000 */
[----:B------:R-:W-:Y:S01]  /*5680*/  ISETP.NE.U32.AND P2, PT, R134, RZ, PT ;  /* 0x000000ff8600720c */ /* 0x000fe20003f45070 */
[----:B------:R-:W2:Y:S03]  /*5690*/  LDCU.64 UR6, c[0x0][0x358] ;  /* 0x00006b00ff0677ac */ /* 0x000ea60008000a00 */
[----:B------:R-:W-:Y:S11]  /*56a0*/  ISETP.NE.AND.EX P2, PT, R135, RZ, PT, P2 ;  /* 0x000000ff8700720c */ /* 0x000ff60003f45320 */
[----:B------:R-:W-:Y:S02]  /*56b0*/  @!UPT UIADD3 URZ, UPT, UPT, URZ, URZ, URZ ;  /* 0x000000fffffff290 */ /* 0x000fe4000fffe0ff */
[----:B------:R-:W4:Y:S01]  /*56c0*/  @P2 LDC.64 R2, c[0x0][0x8a8] ;  /* 0x00022a00ff022b82 */ /* 0x000f220000000a00 */
[----:B-1----:R-:W-:Y:S04]  /*56d0*/  @P2 IMAD R0, R136, UR36, RZ ;  /* 0x0000002488002c24 */ /* 0x002fe8000f8e02ff */
[----:B----4-:R-:W-:Y:S05]  /*56e0*/  @P2 IMAD.WIDE R2, R0, 0x4, R2 ;  /* 0x0000000400022825 */ /* 0x010fea00078e0202 */
[----:B--2--5:R2:W5:Y:S02]  /*56f0*/  @P2 LDG.E R70, desc[UR6][R2.64] ;  /* 0x0000000602462981 */ /* 0x024564000c1e1900 */
[----:B--2---:R-:W4:Y:S02]  /*5700*/  @!P2 LDC R70, c[0x0][0x8a0] ;  /* 0x00022800ff46ab82 */ /* 0x004f240000000800 */
.L_x_90:
[----:B---3-5:R-:W-:Y:S01]  /*5710*/  @P0 ISETP.NE.AND P4, PT, R71, RZ, PT ;  /* 0x000000ff4700020c */ /* 0x028fe20003f85270 */
[----:B-1----:R-:W-:Y:S01]  /*5720*/  IMAD.U32 R0, RZ, RZ, UR4 ;  /* 0x00000004ff007e24 */ /* 0x002fe2000f8e00ff */
[----:B------:R-:W-:Y:S01]  /*5730*/  @P0 LOP3.LUT P2, RZ, R147, 0xff, RZ, 0xc0, !PT ;  /* 0x000000ff93ff0812 */ /* 0x000fe2000784c0ff */
[----:B------:R-:W-:Y:S01]  /*5740*/  BSSY B1, `(.L_x_91) ;  /* 0x000003d000017945 */ /* 0x000fe20003800000 */
[----:B------:R-:W-:Y:S02]  /*5750*/  @P0 SEL R2, RZ, 0xffffffff, P4 ;  /* 0xffffffffff020807 */ /* 0x000fe40002000000 */
[----:B------:R-:W-:Y:S02]  /*5760*/  CS2R R90, SRZ ;  /* 0x00000000005a7805 */ /* 0x000fe4000001ff00 */
[----:B------:R-:W-:Y:S02]  /*5770*/  LEA R22, R68, UR44, 0x3 ;  /* 0x0000002c44167c11 */ /* 0x000fe4000f8e18ff */
[----:B------:R-:W-:Y:S02]  /*5780*/  CS2R R88, SRZ ;  /* 0x0000000000587805 */ /* 0x000fe4000001ff00 */
[----:B------:R-:W-:Y:S02]  /*5790*/  @P1 SEL R2, R0, R2, !P2 ;  /* 0x0000000200021207 */ /* 0x000fe40005000000 */
[----:B------:R-:W-:Y:S02]  /*57a0*/  CS2R R86, SRZ ;  /* 0x0000000000567805 */ /* 0x000fe4000001ff00 */
[----:B------:R-:W-:Y:S02]  /*57b0*/  SHF.L.U32 R4, R152, 0x1f, RZ ;  /* 0x0000001f98047819 */ /* 0x000fe400000006ff */
[----:B------:R-:W-:Y:S02]  /*57c0*/  CS2R R84, SRZ ;  /* 0x0000000000547805 */ /* 0x000fe4000001ff00 */
[----:B------:R-:W-:Y:S02]  /*57d0*/  @P0 LOP3.LUT R2, R2, 0x1, RZ, 0xc0, !PT ;  /* 0x0000000102020812 */ /* 0x000fe400078ec0ff */
[----:B------:R-:W-:Y:S02]  /*57e0*/  CS2R R18, SRZ ;  /* 0x0000000000127805 */ /* 0x000fe4000001ff00 */
[----:B------:R-:W-:Y:S02]  /*57f0*/  PLOP3.LUT P5, PT, PT, PT, PT, 0x8, 0x80 ;  /* 0x000000000080781c */ /* 0x000fe40003fae170 */
[----:B------:R-:W-:Y:S02]  /*5800*/  CS2R R16, SRZ ;  /* 0x0000000000107805 */ /* 0x000fe4000001ff00 */
[----:B------:R-:W-:Y:S01]  /*5810*/  ISETP.NE.U32.OR P1, PT, R2, 0x1, !P0 ;  /* 0x000000010200780c */ /* 0x000fe20004725470 */
[----:B------:R-:W-:Y:S01]  /*5820*/  IMAD R2, R68, 0x40, R69 ;  /* 0x0000004044027824 */ /* 0x000fe200078e0245 */
[----:B------:R-:W-:Y:S02]  /*5830*/  CS2R R26, SRZ ;  /* 0x00000000001a7805 */ /* 0x000fe4000001ff00 */
[----:B------:R-:W-:Y:S09]  /*5840*/  CS2R R24, SRZ ;  /* 0x0000000000187805 */ /* 0x000ff2000001ff00 */
[----:B------:R-:W-:Y:S04]  /*5850*/  @P1 SHF.L.U32 R0, R150, 0x1f, RZ ;  /* 0x0000001f96001819 */ /* 0x000fe800000006ff */
[----:B------:R-:W1:Y:S01]  /*5860*/  @P1 SYNCS.PHASECHK.TRANS64.TRYWAIT P0, [UR44+0x40], R0 ;  /* 0x00004000ff0015a7 */ /* 0x000e62000800112c */
[----:B------:R2:W3:Y:S01]  /*5870*/  SYNCS.PHASECHK.TRANS64.TRYWAIT P4, [R22+URZ+0x80], R4 ;  /* 0x00008004160075a7 */ /* 0x0004e200080811ff */
[----:B-1----:R-:W-:Y:S01]  /*5880*/  @P1 PLOP3.LUT P5, PT, P0, PT, PT, 0x8, 0x80 ;  /* 0x000000000080181c */ /* 0x002fe200007ae170 */
[----:B------:R-:W-:Y:S01]  /*5890*/  @!UPT UIADD3 URZ, UPT, UPT, URZ, URZ, URZ ;  /* 0x000000fffffff290 */ /* 0x000fe2000fffe0ff */
[----:B--23--:R-:W-:Y:S11]  /*58a0*/  @!P1 BRA `(.L_x_92) ;  /* 0x0000000000989947 */ /* 0x00cff60003800000 */
[----:B------:R-:W-:Y:S01]  /*58b0*/  ISETP.NE.U32.AND P0, PT, RZ, UR58, PT ;  /* 0x0000003aff007c0c */ /* 0x000fe2000bf05070 */
[----:B------:R-:W-:Y:S01]  /*58c0*/  BSSY B0, `(.L_x_93) ;  /* 0x0000016000007945 */ /* 0x000fe20003800000 */
[----:B------:R-:W-:Y:S02]  /*58d0*/  ISETP.NE.AND P2, PT, R71, RZ, PT ;  /* 0x000000ff4700720c */ /* 0x000fe40003f45270 */
[----:B------:R-:W-:Y:S02]  /*58e0*/  CS2R R26, SRZ ;  /* 0x00000000001a7805 */ /* 0x000fe4000001ff00 */
[----:B------:R-:W-:Y:S02]  /*58f0*/  ISETP.NE.AND.EX P0, PT, RZ, UR59, PT, P0 ;  /* 0x0000003bff007c0c */ /* 0x000fe4000bf05300 */
[----:B------:R-:W-:Y:S02]  /*5900*/  CS2R R24, SRZ ;  /* 0x0000000000187805 */ /* 0x000fe4000001ff00 */
[----:B------:R-:W-:Y:S02]  /*5910*/  LOP3.LUT P1, RZ, R147, 0xff, RZ, 0xc0, !PT ;  /* 0x000000ff93ff7812 */ /* 0x000fe4000782c0ff */
[----:B------:R-:W-:Y:S02]  /*5920*/  CS2R R18, SRZ ;  /* 0x0000000000127805 */ /* 0x000fe4000001ff00 */
[----:B------:R-:W-:Y:S02]  /*5930*/  SEL R0, RZ, 0xffffffff, P2 ;  /* 0xffffffffff007807 */ /* 0x000fe40001000000 */
[----:B------:R-:W-:Y:S02]  /*5940*/  CS2R R16, SRZ ;  /* 0x0000000000107805 */ /* 0x000fe4000001ff00 */
[----:B------:R-:W-:Y:S02]  /*5950*/  SEL R3, RZ, 0xffffffff, P0 ;  /* 0xffffffffff037807 */ /* 0x000fe40000000000 */
[----:B------:R-:W-:Y:S02]  /*5960*/  CS2R R86, SRZ ;  /* 0x0000000000567805 */ /* 0x000fe4000001ff00 */
[----:B------:R-:W-:Y:S02]  /*5970*/  CS2R R84, SRZ ;  /* 0x0000000000547805 */ /* 0x000fe4000001ff00 */
[----:B------:R-:W-:Y:S02]  /*5980*/  CS2R R90, SRZ ;  /* 0x00000000005a7805 */ /* 0x000fe4000001ff00 */
[----:B------:R-:W-:Y:S02]  /*5990*/  @P3 SEL R0, R3, R0, !P1 ;  /* 0x0000000003003207 */ /* 0x000fe40004800000 */
[----:B------:R-:W-:Y:S02]  /*59a0*/  CS2R R88, SRZ ;  /* 0x0000000000587805 */ /* 0x000fe4000001ff00 */
[----:B------:R-:W-:Y:S04]  /*59b0*/  LOP3.LUT R0, R0, 0x1, RZ, 0xc0, !PT ;  /* 0x0000000100007812 */ /* 0x000fe800078ec0ff */
[----:B------:R-:W-:Y:S01]  /*59c0*/  ISETP.NE.U32.AND P0, PT, R0, 0x1, PT ;  /* 0x000000010000780c */ /* 0x000fe20003f05070 */
[----:B------:R-:W-:Y:S01]  /*59d0*/  @!UPT UIADD3 URZ, UPT, UPT, URZ, URZ, URZ ;  /* 0x000000fffffff290 */ /* 0x000fe2000fffe0ff */
[----:B------:R-:W-:Y:S11]  /*59e0*/  @!P5 BRA `(.L_x_94) ;  /* 0x00000000000cd947 */ /* 0x000ff60003800000 */
[----:B------:R-:W-:Y:S04]  /*59f0*/  SHF.L.U32 R3, R150, 0x1f, RZ ;  /* 0x0000001f96037819 */ /* 0x000fe800000006ff */
[----:B------:R-:W1:Y:S02]  /*5a00*/  SYNCS.PHASECHK.TRANS64.TRYWAIT P1, [UR44+0x40], R3 ;  /* 0x00004003ff0075a7 */ /* 0x000e64000802112c */
[----:B-1----:R-:W-:Y:S05]  /*5a10*/  @!P1 BRA `(.L_x_95) ;  /* 0x0000001c00989947 */ /* 0x002fea0003800000 */
.L_x_94:
[----:B------:R-:W-:Y:S05]  /*5a20*/  BSYNC B0 ;  /* 0x0000000000007941 */ /* 0x000fea0003800000 */
.L_x_93:
[----:B------:R2:W3:Y:S01]  /*5a30*/  @P0 LDS.128 R24, [R146+UR44+0x200] ;  /* 0x0002002c92180984 */ /* 0x0004e20008000c00 */
[----:B------:R-:W-:Y:S01]  /*5a40*/  UIADD3 UR4, UPT, UPT, UR44, 0x48, URZ ;  /* 0x000000482c047890 */ /* 0x000fe2000fffe0ff */
[----:B------:R-:W-:Y:S02]  /*5a50*/  LOP3.LUT R150, R150, 0x1, RZ, 0x3c, !PT ;  /* 0x0000000196967812 */ /* 0x000fe400078e3cff */
[----:B------:R2:W1:Y:S01]  /*5a60*/  @P0 LDS.128 R16, [R145+0x200] ;  /* 0x0002000091100984 */ /* 0x0004620000000c00 */
[----:B------:R-:W-:Y:S03]  /*5a70*/  UPRMT UR4, UR48, 0x654, UR4 ;  /* 0x0000065430047896 */ /* 0x000fe60008000004 */
[----:B------:R2:W1:Y:S04]  /*5a80*/  @P0 LDS.128 R84, [R144+0x200] ;  /* 0x0002000090540984 */ /* 0x0004680000000c00 */
[----:B------:R2:W1:Y:S01]  /*5a90*/  @P0 LDS.128 R88, [R143+0x200] ;  /* 0x000200008f580984 */ /* 0x0004620000000c00 */
[----:B------:R-:W-:Y:S01]  /*5aa0*/  @!PT LDS RZ, [RZ] ;  /* 0x00000000fffff984 */ /* 0x000fe20000000800 */
[----:B------:R-:W-:Y:S01]  /*5ab0*/  @!PT LDS RZ, [RZ] ;  /* 0x00000000fffff984 */ /* 0x000fe20000000800 */
[----:B------:R-:W-:Y:S01]  /*5ac0*/  @!PT LDS RZ, [RZ] ;  /* 0x00000000fffff984 */ /* 0x000fe20000000800 */
[----:B------:R-:W-:Y:S01]  /*5ad0*/  @!PT LDS RZ, [RZ] ;  /* 0x00000000fffff984 */ /* 0x000fe20000000800 */
[----:B------:R5:W-:Y:S06]  /*5ae0*/  MEMBAR.ALL.CTA ;  /* 0x0000000000007992 */ /* 0x000bec0000008000 */
[----:B-----5:R-:W5:Y:S02]  /*5af0*/  FENCE.VIEW.ASYNC.S ;  /* 0x00000000000073c6 */ /* 0x020f640000000000 */
[----:B-----5:R-:W-:Y:S01]  /*5b00*/  SYNCS.ARRIVE.TRANS64.RED.A1T0 RZ, [UR4], RZ ;  /* 0x000000ffffff79a7 */ /* 0x020fe20008100404 */
.L_x_92:
[----:B------:R-:W-:Y:S05]  /*5b10*/  BSYNC B1 ;  /* 0x0000000000017941 */ /* 0x000fea0003800000 */
.L_x_91:
[----:B-1----:R-:W-:Y:S04]  /*5b20*/  SHF.R.U32.HI R0, RZ, 0x15, R2 ;  /* 0x00000015ff007819 */ /* 0x002fe80000011602 */
[----:B------:R-:W-:Y:S01]  /*5b30*/  LOP3.LUT P0, RZ, R0, 0x3, R148, 0x48, !PT ;  /* 0x0000000300ff7812 */ /* 0x000fe20007804894 */
[----:B------:R-:W-:Y:S01]  /*5b40*/  @!UPT UIADD3 URZ, UPT, UPT, URZ, URZ, URZ ;  /* 0x000000fffffff290 */ /* 0x000fe2000fffe0ff */
[----:B------:R-:W-:Y:S11]  /*5b50*/  @P4 BRA `(.L_x_96) ;  /* 0x0000000000084947 */ /* 0x000ff60003800000 */
[----:B------:R-:W1:Y:S02]  /*5b60*/  SYNCS.PHASECHK.TRANS64.TRYWAIT P1, [R22+URZ+0x80], R4 ;  /* 0x00008004160075a7 */ /* 0x000e6400080211ff */
[----:B-1----:R-:W-:Y:S05]  /*5b70*/  @!P1 BRA `(.L_x_97) ;  /* 0x0000001c00589947 */ /* 0x002fea0003800000 */
.L_x_96:
[----:B------:R-:W-:Y:S05]  /*5b80*/  @!P0 BRA `(.L_x_98) ;  /* 0x0000000000408947 */ /* 0x000fea0003800000 */
[----:B------:R-:W1:Y:S01]  /*5b90*/  LDCU.64 UR8, c[0x4][0x70] ;  /* 0x01000e00ff0877ac */ /* 0x000e620008000a00 */
[----:B------:R-:W-:Y:S01]  /*5ba0*/  MOV R15, 0x0 ;  /* 0x00000000000f7802 */ /* 0x000fe20000000f00 */
[----:B------:R-:W-:Y:S02]  /*5bb0*/  HFMA2 R12, -RZ, RZ, 0, 5.9604644775390625e-08 ;  /* 0x00000001ff0c7431 */ /* 0x000fe400000001ff */
[----:B------:R-:W-:Y:S02]  /*5bc0*/  IMAD.MOV.U32 R8, RZ, RZ, 0x192 ;  /* 0x00000192ff087424 */ /* 0x000fe400078e00ff */
[----:B------:R-:W-:Y:S01]  /*5bd0*/  IMAD.MOV.U32 R13, RZ, RZ, RZ ;  /* 0x000000ffff0d7224 */ /* 0x000fe200078e00ff */
[----:B------:R-:W5:Y:S01]  /*5be0*/  LDCU.64 UR6, c[0x4][0x78] ;  /* 0x01000f00ff0677ac */ /* 0x000f620008000a00 */
[----:B------:R-:W2:Y:S01]  /*5bf0*/  LDC.64 R14, c[0x4][R15] ;  /* 0x010000000f0e7b82 */ /* 0x000ea20000000a00 */
[----:B------:R-:W3:Y:S01]  /*5c00*/  LDCU.64 UR4, c[0x4][0x10] ;  /* 0x01000200ff0477ac */ /* 0x000ee20008000a00 */
[----:B-1----:R-:W-:Y:S01]  /*5c10*/  MOV R5, UR9 ;  /* 0x0000000900057c02 */ /* 0x002fe20008000f00 */
[----:B------:R-:W-:Y:S01]  /*5c20*/  IMAD.U32 R4, RZ, RZ, UR8 ;  /* 0x00000008ff047e24 */ /* 0x000fe2000f8e00ff */
[----:B-----5:R-:W-:Y:S01]  /*5c30*/  MOV R7, UR7 ;  /* 0x0000000700077c02 */ /* 0x020fe20008000f00 */
[----:B------:R-:W-:Y:S01]  /*5c40*/  IMAD.U32 R6, RZ, RZ, UR6 ;  /* 0x00000006ff067e24 */ /* 0x000fe2000f8e00ff */
[----:B---3--:R-:W-:Y:S01]  /*5c50*/  MOV R11, UR5 ;  /* 0x00000005000b7c02 */ /* 0x008fe20008000f00 */
[----:B------:R-:W-:Y:S02]  /*5c60*/  IMAD.U32 R10, RZ, RZ, UR4 ;  /* 0x00000004ff0a7e24 */ /* 0x000fe4000f8e00ff */
[----:B------:R-:W-:Y:S07]  /*5c70*/  LEPC R20, `(.L_x_98) ;  /* 0x000000001014794e */ /* 0x000fee0000000000 */
[----:B--2-4-:R-:W-:Y:S05]  /*5c80*/  CALL.ABS.NOINC R14 ;  /* 0x000000000e007343 */ /* 0x014fea0003c00000 */
.L_x_98:
[----:B------:R-:W-:Y:S01]  /*5c90*/  LOP3.LUT P0, RZ, R142, 0x60, RZ, 0xc0, !PT ;  /* 0x000000608eff7812 */ /* 0x000fe2000780c0ff */
[----:B------:R-:W-:Y:S05]  /*5ca0*/  WARPSYNC.ALL ;  /* 0x0000000000007948 */ /* 0x000fea0003800000 */
[----:B---3--:R-:W-:Y:S01]  /*5cb0*/  IMAD.U32 R130, R26, 0x10000, RZ ;  /* 0x000100001a827824 */ /* 0x008fe200078e00ff */
[----:B------:R-:W-:Y:S01]  /*5cc0*/  R2UR UR4, R2 ;  /* 0x00000000020472ca */ /* 0x000fe200000e0000 */
[----:B------:R-:W-:Y:S01]  /*5cd0*/  IMAD.U32 R124, R16, 0x10000, RZ ;  /* 0x00010000107c7824 */ /* 0x000fe200078e00ff */
[----:B------:R-:W-:Y:S01]  /*5ce0*/  R2UR UR5, R22 ;  /* 0x00000000160572ca */ /* 0x000fe200000e0000 */
[----:B------:R-:W-:Y:S01]  /*5cf0*/  IMAD.SHL.U32 R117, R18, 0x100, RZ ;  /* 0x0000010012757824 */ /* 0x000fe200078e00ff */
[C---:B------:R-:W-:Y:S01]  /*5d00*/  PRMT R0, R24.reuse, 0x8880, RZ ;  /* 0x0000888018007816 */ /* 0x040fe200000000ff */
[----:B------:R-:W-:Y:S01]  /*5d10*/  IMAD.U32 R109, R85, 0x10000, RZ ;  /* 0x00010000556d7824 */ /* 0x000fe200078e00ff */
[----:B------:R-:W-:Y:S01]  /*5d20*/  SHF.L.U32 R2, R24, 0x10, RZ ;  /* 0x0000001018027819 */ /* 0x000fe200000006ff */
[----:B------:R-:W-:Y:S01]  /*5d30*/  IMAD.U32 R94, R90, 0x10000, RZ ;  /* 0x000100005a5e7824 */ /* 0x000fe200078e00ff */
[----:B------:R-:W-:Y:S01]  /*5d40*/  SHF.L.U32 R3, R24, 0x8, RZ ;  /* 0x0000000818037819 */ /* 0x000fe200000006ff */
[----:B------:R-:W-:Y:S01]  /*5d50*/  IMAD.SHL.U32 R102, R87, 0x100, RZ ;  /* 0x0000010057667824 */ /* 0x000fe200078e00ff */
[----:B------:R-:W-:Y:S01]  /*5d60*/  SHF.R.S32.HI R72, RZ, 0x18, R24 ;  /* 0x00000018ff487819 */ /* 0x000fe20000011418 */
[----:B------:R-:W-:Y:S01]  /*5d70*/  BSSY.RECONVERGENT B0, `(.L_x_99) ;  /* 0x0000124000007945 */ /* 0x000fe20003800200 */
[C---:B------:R-:W-:Y:S02]  /*5d80*/  PRMT R133, R25.reuse, 0x8880, RZ ;  /* 0x0000888019857816 */ /* 0x040fe400000000ff */
[C---:B------:R-:W-:Y:S02]  /*5d90*/  SHF.L.U32 R73, R25.reuse, 0x10, RZ ;  /* 0x0000001019497819 */ /* 0x040fe400000006ff */
[----:B------:R-:W-:Y:S02]  /*5da0*/  SHF.L.U32 R132, R25, 0x8, RZ ;  /* 0x0000000819847819 */ /* 0x000fe400000006ff */
[----:B------:R-:W-:Y:S02]  /*5db0*/  SHF.R.S32.HI R74, RZ, 0x18, R25 ;  /* 0x00000018ff4a7819 */ /* 0x000fe40000011419 */
[C---:B------:R-:W-:Y:S02]  /*5dc0*/  PRMT R131, R26.reuse, 0x8880, RZ ;  /* 0x000088801a837816 */ /* 0x040fe400000000ff */
[----:B------:R-:W-:Y:S02]  /*5dd0*/  SHF.L.U32 R129, R26, 0x8, RZ ;  /* 0x000000081a817819 */ /* 0x000fe400000006ff */
[----:B------:R-:W-:Y:S02]  /*5de0*/  SHF.R.S32.HI R75, RZ, 0x18, R26 ;  /* 0x00000018ff4b7819 */ /* 0x000fe4000001141a */
        /* <DEDUP_REMOVED lines=18> */
[----:B------:R-:W1:Y:S01]  /*5f10*/  LDTM.x64 R4, tmem[UR4] ;  /* 0x00000004000479ee */ /* 0x000e620008340000 */
[----:B------:R-:W-:Y:S01]  /*5f20*/  NOP ;  /* 0x0000000000007918 */ /* 0x000fe20000000000 */
[----:B------:R-:W-:Y:S01]  /*5f30*/  SHF.R.S32.HI R73, RZ, 0x18, R73 ;  /* 0x00000018ff497819 */ /* 0x000fe20000011449 */
[----:B------:R-:W-:Y:S01]  /*5f40*/  UIADD3 UR4, UPT, UPT, UR5, 0xa0, URZ ;  /* 0x000000a005047890 */ /* 0x000fe2000fffe0ff */
[----:B------:R-:W-:Y:S02]  /*5f50*/  SHF.R.S32.HI R2, RZ, 0x18, R2 ;  /* 0x00000018ff027819 */ /* 0x000fe40000011402 */
[----:B------:R-:W-:Y:S01]  /*5f60*/  SHF.R.S32.HI R3, RZ, 0x18, R3 ;  /* 0x00000018ff037819 */ /* 0x000fe20000011403 */
[----:B------:R-:W-:Y:S01]  /*5f70*/  UPRMT UR4, UR48, 0x654, UR4 ;  /* 0x0000065430047896 */ /* 0x000fe20008000004 */
[C---:B------:R-:W-:Y:S02]  /*5f80*/  PRMT R113, R84.reuse, 0x8880, RZ ;  /* 0x0000888054717816 */ /* 0x040fe400000000ff */
[----:B------:R-:W-:Y:S02]  /*5f90*/  SHF.L.U32 R112, R84, 0x10, RZ ;  /* 0x0000001054707819 */ /* 0x000fe400000006ff */
[----:B------:R-:W-:Y:S02]  /*5fa0*/  PRMT R110, R85, 0x8880, RZ ;  /* 0x00008880556e7816 */ /* 0x000fe400000000ff */
[----:B------:R-:W-:Y:S02]  /*5fb0*/  SHF.R.S32.HI R81, RZ, 0x18, R84 ;  /* 0x00000018ff517819 */ /* 0x000fe40000011454 */
[----:B-1----:R-:W-:Y:S01]  /*5fc0*/  SYNCS.ARRIVE.TRANS64.RED.A1T0 RZ, [UR4], RZ ;  /* 0x000000ffffff79a7 */ /* 0x002fe20008100404 */
[C---:B------:R-:W-:Y:S02]  /*5fd0*/  PRMT R107, R86.reuse, 0x8880, RZ ;  /* 0x00008880566b7816 */ /* 0x040fe400000000ff */
[----:B------:R-:W-:Y:S02]  /*5fe0*/  SHF.R.S32.HI R82, RZ, 0x18, R85 ;  /* 0x00000018ff527819 */ /* 0x000fe40000011455 */
[----:B------:R-:W-:Y:S02]  /*5ff0*/  SHF.L.U32 R106, R86, 0x10, RZ ;  /* 0x00000010566a7819 */ /* 0x000fe400000006ff */
[C---:B------:R-:W-:Y:S01]  /*6000*/  PRMT R104, R87.reuse, 0x8880, RZ ;  /* 0x0000888057687816 */ /* 0x040fe200000000ff */
[C---:B----4-:R-:W-:Y:S01]  /*6010*/  IMAD R4, R70.reuse, R4, RZ ;  /* 0x0000000446047224 */ /* 0x050fe200078e02ff */
[----:B------:R-:W-:Y:S01]  /*6020*/  SHF.R.S32.HI R83, RZ, 0x18, R86 ;  /* 0x00000018ff537819 */ /* 0x000fe20000011456 */
[C---:B------:R-:W-:Y:S01]  /*6030*/  IMAD R5, R70.reuse, R5, RZ ;  /* 0x0000000546057224 */ /* 0x040fe200078e02ff */
[----:B------:R-:W-:Y:S01]  /*6040*/  SHF.L.U32 R103, R87, 0x10, RZ ;  /* 0x0000001057677819 */ /* 0x000fe200000006ff */
[----:B------:R-:W-:Y:S01]  /*6050*/  IMAD R6, R70, R6, RZ ;  /* 0x0000000646067224 */ /* 0x000fe200078e02ff */
[----:B------:R-:W-:Y:S01]  /*6060*/  PRMT R101, R88, 0x8880, RZ ;  /* 0x0000888058657816 */ /* 0x000fe200000000ff */
[-C--:B------:R-:W-:Y:S01]  /*6070*/  IMAD R4, R0, R71.reuse, R4 ;  /* 0x0000004700047224 */ /* 0x080fe200078e0204 */
[----:B------:R-:W-:Y:S01]  /*6080*/  SHF.L.U32 R100, R88, 0x10, RZ ;  /* 0x0000001058647819 */ /* 0x000fe200000006ff */
[-C--:B------:R-:W-:Y:S01]  /*6090*/  IMAD R5, R2, R71.reuse, R5 ;  /* 0x0000004702057224 */ /* 0x080fe200078e0205 */
[----:B------:R-:W-:Y:S01]  /*60a0*/  PRMT R98, R89, 0x8880, RZ ;  /* 0x0000888059627816 */ /* 0x000fe200000000ff */
[----:B------:R-:W-:Y:S01]  /*60b0*/  IMAD R6, R3, R71, R6 ;  /* 0x0000004703067224 */ /* 0x000fe200078e0206 */
[----:B------:R-:W-:Y:S01]  /*60c0*/  SHF.L.U32 R97, R89, 0x10, RZ ;  /* 0x0000001059617819 */ /* 0x000fe200000006ff */
[----:B------:R-:W-:Y:S01]  /*60d0*/  IMAD R3, R70, R18, RZ ;  /* 0x0000001246037224 */ /* 0x000fe200078e02ff */
[----:B------:R-:W-:Y:S01]  /*60e0*/  PRMT R95, R90, 0x8880, RZ ;  /* 0x000088805a5f7816 */ /* 0x000fe200000000ff */
[C---:B------:R-:W-:Y:S01]  /*60f0*/  IMAD R18, R70.reuse, R22, RZ ;  /* 0x0000001646127224 */ /* 0x040fe200078e02ff */
[----:B------:R-:W-:Y:S01]  /*6100*/  PRMT R92, R91, 0x8880, RZ ;  /* 0x000088805b5c7816 */ /* 0x000fe200000000ff */
[----:B------:R-:W-:Y:S01]  /*6110*/  IMAD R22, R70, R26, RZ ;  /* 0x0000001a46167224 */ /* 0x000fe200078e02ff */
[----:B------:R-:W-:Y:S01]  /*6120*/  SHF.L.U32 R111, R84, 0x8, RZ ;  /* 0x00000008546f7819 */ /* 0x000fe200000006ff */
[C---:B------:R-:W-:Y:S01]  /*6130*/  IMAD R26, R70.reuse, R30, RZ ;  /* 0x0000001e461a7224 */ /* 0x040fe200078e02ff */
[----:B------:R-:W-:Y:S01]  /*6140*/  SHF.R.S32.HI R84, RZ, 0x18, R87 ;  /* 0x00000018ff547819 */ /* 0x000fe20000011457 */
[C---:B------:R-:W-:Y:S01]  /*6150*/  IMAD R7, R70.reuse, R7, RZ ;  /* 0x0000000746077224 */ /* 0x040fe200078e02ff */
[----:B------:R-:W-:Y:S01]  /*6160*/  SHF.R.S32.HI R87, RZ, 0x18, R90 ;  /* 0x00000018ff577819 */ /* 0x000fe2000001145a */
[C---:B------:R-:W-:Y:S01]  /*6170*/  IMAD R30, R70.reuse, R34, RZ ;  /* 0x00000022461e7224 */ /* 0x040fe200078e02ff */
[----:B------:R-:W-:Y:S01]  /*6180*/  SHF.L.U32 R108, R85, 0x8, RZ ;  /* 0x00000008556c7819 */ /* 0x000fe200000006ff */
[C---:B------:R-:W-:Y:S01]  /*6190*/  IMAD R34, R70.reuse, R38, RZ ;  /* 0x0000002646227224 */ /* 0x040fe200078e02ff */
[----:B------:R-:W-:Y:S01]  /*61a0*/  SHF.R.S32.HI R85, RZ, 0x18, R88 ;  /* 0x00000018ff557819 */ /* 0x000fe20000011458 */
[----:B------:R-:W-:Y:S01]  /*61b0*/  IMAD R38, R70, R42, RZ ;  /* 0x0000002a46267224 */ /* 0x000fe200078e02ff */
[----:B------:R-:W-:Y:S01]  /*61c0*/  SHF.L.U32 R105, R86, 0x8, RZ ;  /* 0x0000000856697819 */ /* 0x000fe200000006ff */
[C---:B------:R-:W-:Y:S01]  /*61d0*/  IMAD R0, R70.reuse, R16, RZ ;  /* 0x0000001046007224 */ /* 0x040fe200078e02ff */
[----:B------:R-:W-:Y:S01]  /*61e0*/  SHF.R.S32.HI R86, RZ, 0x18, R89 ;  /* 0x00000018ff567819 */ /* 0x000fe20000011459 */
[----:B------:R-:W-:Y:S01]  /*61f0*/  IMAD R42, R70, R46, RZ ;  /* 0x0000002e462a7224 */ /* 0x000fe200078e02ff */
[----:B------:R-:W-:Y:S01]  /*6200*/  SHF.L.U32 R99, R88, 0x8, RZ ;  /* 0x0000000858637819 */ /* 0x000fe200000006ff */
[----:B------:R-:W-:Y:S01]  /*6210*/  IMAD R7, R72, R71, R7 ;  /* 0x0000004748077224 */ /* 0x000fe200078e0207 */
[----:B------:R-:W-:Y:S01]  /*6220*/  MOV R72, R133 ;  /* 0x0000008500487202 */ /* 0x000fe20000000f00 */
[C---:B------:R-:W-:Y:S01]  /*6230*/  IMAD R16, R70.reuse, R20, RZ ;  /* 0x0000001446107224 */ /* 0x040fe200078e02ff */
[----:B------:R-:W-:Y:S01]  /*6240*/  SHF.R.S32.HI R88, RZ, 0x18, R91 ;  /* 0x00000018ff587819 */ /* 0x000fe2000001145b */
[C---:B------:R-:W-:Y:S01]  /*6250*/  IMAD R46, R70.reuse, R50, RZ ;  /* 0x00000032462e7224 */ /* 0x040fe200078e02ff */
[----:B------:R-:W-:Y:S01]  /*6260*/  SHF.L.U32 R96, R89, 0x8, RZ ;  /* 0x0000000859607819 */ /* 0x000fe200000006ff */
[----:B------:R-:W-:Y:S01]  /*6270*/  IMAD R2, R70, R17, RZ ;  /* 0x0000001146027224 */ /* 0x000fe200078e02ff */
[----:B------:R-:W-:Y:S01]  /*6280*/  SHF.L.U32 R93, R90, 0x8, RZ ;  /* 0x000000085a5d7819 */ /* 0x000fe200000006ff */
[C---:B------:R-:W-:Y:S01]  /*6290*/  IMAD R20, R70.reuse, R24, RZ ;  /* 0x0000001846147224 */ /* 0x040fe200078e02ff */
[C---:B------:R-:W-:Y:S01]  /*62a0*/  SHF.L.U32 R90, R91.reuse, 0x10, RZ ;  /* 0x000000105b5a7819 */ /* 0x040fe200000006ff */
[C---:B------:R-:W-:Y:S01]  /*62b0*/  IMAD R50, R70.reuse, R54, RZ ;  /* 0x0000003646327224 */ /* 0x040fe200078e02ff */
[----:B------:R-:W-:Y:S01]  /*62c0*/  SHF.L.U32 R89, R91, 0x8, RZ ;  /* 0x000000085b597819 */ /* 0x000fe200000006ff */
[----:B------:R-:W-:Y:S01]  /*62d0*/  IMAD R17, R70, R21, RZ ;  /* 0x0000001546117224 */ /* 0x000fe200078e02ff */
[----:B------:R-:W-:Y:S01]  /*62e0*/  IADD3 R68, PT, PT, R68, 0x1, RZ ;  /* 0x0000000144447810 */ /* 0x000fe20007ffe0ff */
[C---:B------:R-:W-:Y:S02]  /*62f0*/  IMAD R24, R70.reuse, R28, RZ ;  /* 0x0000001c46187224 */ /* 0x040fe400078e02ff */
[C---:B------:R-:W-:Y:S02]  /*6300*/  IMAD R54, R70.reuse, R58, RZ ;  /* 0x0000003a46367224 */ /* 0x040fe400078e02ff */
[C---:B------:R-:W-:Y:S02]  /*6310*/  IMAD R8, R70.reuse, R8, RZ ;  /* 0x0000000846087224 */ /* 0x040fe400078e02ff */
[C---:B------:R-:W-:Y:S02]  /*6320*/  IMAD R21, R70.reuse, R25, RZ ;  /* 0x0000001946157224 */ /* 0x040fe400078e02ff */
[C---:B------:R-:W-:Y:S02]  /*6330*/  IMAD R28, R70.reuse, R32, RZ ;  /* 0x00000020461c7224 */ /* 0x040fe400078e02ff */
[C---:B------:R-:W-:Y:S02]  /*6340*/  IMAD R58, R70.reuse, R62, RZ ;  /* 0x0000003e463a7224 */ /* 0x040fe400078e02ff */
[C---:B------:R-:W-:Y:S02]  /*6350*/  IMAD R25, R70.reuse, R29, RZ ;  /* 0x0000001d46197224 */ /* 0x040fe400078e02ff */
[C---:B------:R-:W-:Y:S02]  /*6360*/  IMAD R32, R70.reuse, R36, RZ ;  /* 0x0000002446207224 */ /* 0x040fe400078e02ff */
[C---:B------:R-:W-:Y:S01]  /*6370*/  IMAD R62, R70.reuse, R66, RZ ;  /* 0x00000042463e7224 */ /* 0x040fe200078e02ff */
[----:B------:R-:W-:Y:S01]  /*6380*/  I2IP.S8.S32.SAT R66, R7, R6, RZ ;  /* 0x0000000607427239 */ /* 0x000fe200000014ff */
[C---:B------:R-:W-:Y:S01]  /*6390*/  IMAD R9, R70.reuse, R9, RZ ;  /* 0x0000000946097224 */ /* 0x040fe200078e02ff */
[----:B------:R-:W-:Y:S01]  /*63a0*/  SHF.R.S32.HI R6, RZ, 0x18, R132 ;  /* 0x00000018ff067819 */ /* 0x000fe20000011484 */
[C---:B------:R-:W-:Y:S02]  /*63b0*/  IMAD R29, R70.reuse, R33, RZ ;  /* 0x00000021461d7224 */ /* 0x040fe400078e02ff */
[C---:B------:R-:W-:Y:S02]  /*63c0*/  IMAD R36, R70.reuse, R40, RZ ;  /* 0x0000002846247224 */ /* 0x040fe400078e02ff */
[C---:B------:R-:W-:Y:S02]  /*63d0*/  IMAD R33, R70.reuse, R37, RZ ;  /* 0x0000002546217224 */ /* 0x040fe400078e02ff */
[C---:B------:R-:W-:Y:S02]  /*63e0*/  IMAD R40, R70.reuse, R44, RZ ;  /* 0x0000002c46287224 */ /* 0x040fe400078e02ff */
[C---:B------:R-:W-:Y:S02]  /*63f0*/  IMAD R10, R70.reuse, R10, RZ ;  /* 0x0000000a460a7224 */ /* 0x040fe400078e02ff */
[C---:B------:R-:W-:Y:S02]  /*6400*/  IMAD R37, R70.reuse, R41, RZ ;  /* 0x0000002946257224 */ /* 0x040fe400078e02ff */
[----:B------:R-:W-:Y:S02]  /*6410*/  IMAD R44, R70, R48, RZ ;  /* 0x00000030462c7224 */ /* 0x000fe400078e02ff */
[----:B------:R-:W-:Y:S01]  /*6420*/  IMAD R8, R72, R71, R8 ;  /* 0x0000004748087224 */ /* 0x000fe200078e0208 */
[----:B------:R-:W-:Y:S01]  /*6430*/  I2IP.S8.S32.SAT R72, R5, R4, R66 ;  /* 0x0000000405487239 */ /* 0x000fe20000001442 */
[C---:B------:R-:W-:Y:S01]  /*6440*/  IMAD R41, R70.reuse, R45, RZ ;  /* 0x0000002d46297224 */ /* 0x040fe200078e02ff */
[----:B------:R-:W-:Y:S01]  /*6450*/  SHF.R.S32.HI R4, RZ, 0x18, R127 ;  /* 0x00000018ff047819 */ /* 0x000fe2000001147f */
[C---:B------:R-:W-:Y:S01]  /*6460*/  IMAD R48, R70.reuse, R52, RZ ;  /* 0x0000003446307224 */ /* 0x040fe200078e02ff */
[----:B------:R-:W-:Y:S01]  /*6470*/  SHF.R.S32.HI R5, RZ, 0x18, R126 ;  /* 0x00000018ff057819 */ /* 0x000fe2000001147e */
[C---:B------:R-:W-:Y:S02]  /*6480*/  IMAD R11, R70.reuse, R11, RZ ;  /* 0x0000000b460b7224 */ /* 0x040fe400078e02ff */
[C---:B------:R-:W-:Y:S02]  /*6490*/  IMAD R45, R70.reuse, R49, RZ ;  /* 0x00000031462d7224 */ /* 0x040fe400078e02ff */
[C---:B------:R-:W-:Y:S02]  /*64a0*/  IMAD R52, R70.reuse, R56, RZ ;  /* 0x0000003846347224 */ /* 0x040fe400078e02ff */
[----:B------:R-:W-:Y:S02]  /*64b0*/  IMAD R9, R73, R71, R9 ;  /* 0x0000004749097224 */ /* 0x000fe400078e0209 */
[C---:B------:R-:W-:Y:S02]  /*64c0*/  IMAD R49, R70.reuse, R53, RZ ;  /* 0x0000003546317224 */ /* 0x040fe400078e02ff */
[C---:B------:R-:W-:Y:S02]  /*64d0*/  IMAD R56, R70.reuse, R60, RZ ;  /* 0x0000003c46387224 */ /* 0x040fe400078e02ff */
[C---:B------:R-:W-:Y:S02]  /*64e0*/  IMAD R12, R70.reuse, R12, RZ ;  /* 0x0000000c460c7224 */ /* 0x040fe400078e02ff */
[C---:B------:R-:W-:Y:S02]  /*64f0*/  IMAD R53, R70.reuse, R57, RZ ;  /* 0x0000003946357224 */ /* 0x040fe400078e02ff */
[----:B------:R-:W-:Y:S01]  /*6500*/  IMAD R60, R70, R64, RZ ;  /* 0x00000040463c7224 */ /* 0x000fe200078e02ff */
[----:B------:R-:W-:Y:S01]  /*6510*/  SHF.R.S32.HI R64, RZ, 0x18, R130 ;  /* 0x00000018ff407819 */ /* 0x000fe20000011482 */
[----:B------:R-:W-:Y:S02]  /*6520*/  IMAD.MOV.U32 R7, RZ, RZ, R131 ;  /* 0x000000ffff077224 */ /* 0x000fe400078e0083 */
[----:B------:R-:W-:Y:S01]  /*6530*/  IMAD R10, R6, R71, R10 ;  /* 0x00000047060a7224 */ /* 0x000fe200078e020a */
[----:B------:R-:W-:Y:S01]  /*6540*/  MOV R6, R128 ;  /* 0x0000008000067202 */ /* 0x000fe20000000f00 */
[C---:B------:R-:W-:Y:S02]  /*6550*/  IMAD R57, R70.reuse, R61, RZ ;  /* 0x0000003d46397224 */ /* 0x040fe400078e02ff */
[C---:B------:R-:W-:Y:S02]  /*6560*/  IMAD R13, R70.reuse, R13, RZ ;  /* 0x0000000d460d7224 */ /* 0x040fe400078e02ff */
[----:B------:R-:W-:Y:S01]  /*6570*/  IMAD R61, R70, R65, RZ ;  /* 0x00000041463d7224 */ /* 0x000fe200078e02ff */
[----:B------:R-:W-:Y:S01]  /*6580*/  SHF.R.S32.HI R65, RZ, 0x18, R129 ;  /* 0x00000018ff417819 */ /* 0x000fe20000011481 */
[-C--:B------:R-:W-:Y:S02]  /*6590*/  IMAD R11, R74, R71.reuse, R11 ;  /* 0x000000474a0b7224 */ /* 0x080fe400078e020b */
[C---:B------:R-:W-:Y:S02]  /*65a0*/  IMAD R14, R70.reuse, R14, RZ ;  /* 0x0000000e460e7224 */ /* 0x040fe400078e02ff */
[----:B------:R-:W-:Y:S01]  /*65b0*/  IMAD R12, R7, R71, R12 ;  /* 0x00000047070c7224 */ /* 0x000fe200078e020c */
[----:B------:R-:W-:Y:S01]  /*65c0*/  I2IP.S8.S32.SAT R10, R11, R10, RZ ;  /* 0x0000000a0b0a7239 */ /* 0x000fe200000014ff */
[----:B------:R-:W-:Y:S01]  /*65d0*/  IMAD R15, R70, R15, RZ ;  /* 0x0000000f460f7224 */ /* 0x000fe200078e02ff */
[----:B------:R-:W-:Y:S01]  /*65e0*/  SHF.R.S32.HI R7, RZ, 0x18, R123 ;  /* 0x00000018ff077819 */ /* 0x000fe2000001147b */
[-C--:B------:R-:W-:Y:S01]  /*65f0*/  IMAD R13, R64, R71.reuse, R13 ;  /* 0x00000047400d7224 */ /* 0x080fe200078e020d */
[----:B------:R-:W-:Y:S01]  /*6600*/  I2IP.S8.S32.SAT R73, R9, R8, R10 ;  /* 0x0000000809497239 */ /* 0x000fe2000000140a */
[-C--:B------:R-:W-:Y:S02]  /*6610*/  IMAD R14, R65, R71.reuse, R14 ;  /* 0x00000047410e7224 */ /* 0x080fe400078e020e */
[-C--:B------:R-:W-:Y:S02]  /*6620*/  IMAD R15, R75, R71.reuse, R15 ;  /* 0x000000474b0f7224 */ /* 0x080fe400078e020f */
[----:B------:R-:W-:Y:S01]  /*6630*/  IMAD R0, R6, R71, R0 ;  /* 0x0000004706007224 */ /* 0x000fe200078e0200 */
[----:B------:R-:W-:Y:S01]  /*6640*/  SHF.R.S32.HI R6, RZ, 0x18, R124 ;  /* 0x00000018ff067819 */ /* 0x000fe2000001147c */
[----:B------:R-:W-:Y:S01]  /*6650*/  IMAD R19, R70, R19, RZ ;  /* 0x0000001346137224 */ /* 0x000fe200078e02ff */
[----:B------:R-:W-:Y:S01]  /*6660*/  I2IP.S8.S32.SAT R14, R15, R14, RZ ;  /* 0x0000000e0f0e7239 */ /* 0x000fe200000014ff */
[----:B------:R-:W-:Y:S01]  /*6670*/  IMAD R2, R4, R71, R2 ;  /* 0x0000004704027224 */ /* 0x000fe200078e0202 */
[----:B------:R-:W-:Y:S01]  /*6680*/  MOV R4, R125 ;  /* 0x0000007d00047202 */ /* 0x000fe20000000f00 */
[-C--:B------:R-:W-:Y:S01]  /*6690*/  IMAD R3, R5, R71.reuse, R3 ;  /* 0x0000004705037224 */ /* 0x080fe200078e0203 */
[----:B------:R-:W-:Y:S01]  /*66a0*/  I2IP.S8.S32.SAT R74, R13, R12, R14 ;  /* 0x0000000c0d4a7239 */ /* 0x000fe2000000140e */
[-C--:B------:R-:W-:Y:S02]  /*66b0*/  IMAD R19, R76, R71.reuse, R19 ;  /* 0x000000474c137224 */ /* 0x080fe400078e0213 */
[----:B------:R-:W-:Y:S01]  /*66c0*/  IMAD R16, R4, R71, R16 ;  /* 0x0000004704107224 */ /* 0x000fe200078e0210 */
[----:B------:R-:W-:Y:S01]  /*66d0*/  SHF.R.S32.HI R4, RZ, 0x18, R121 ;  /* 0x00000018ff047819 */ /* 0x000fe20000011479 */
[----:B------:R-:W-:Y:S01]  /*66e0*/  IMAD R23, R70, R23, RZ ;  /* 0x0000001746177224 */ /* 0x000fe200078e02ff */
[----:B------:R-:W-:Y:S01]  /*66f0*/  I2IP.S8.S32.SAT R19, R19, R3, RZ ;  /* 0x0000000313137239 */ /* 0x000fe200000014ff */
[-C--:B------:R-:W-:Y:S01]  /*6700*/  IMAD R17, R6, R71.reuse, R17 ;  /* 0x0000004706117224 */ /* 0x080fe200078e0211 */
[----:B------:R-:W-:Y:S01]  /*6710*/  MOV R3, R122 ;  /* 0x0000007a00037202 */ /* 0x000fe20000000f00 */
[-C--:B------:R-:W-:Y:S01]  /*6720*/  IMAD R18, R7, R71.reuse, R18 ;  /* 0x0000004707127224 */ /* 0x080fe200078e0212 */
[----:B------:R-:W-:Y:S01]  /*6730*/  I2IP.S8.S32.SAT R75, R2, R0, R19 ;  /* 0x00000000024b7239 */ /* 0x000fe20000001413 */
[-C--:B------:R-:W-:Y:S01]  /*6740*/  IMAD R23, R77, R71.reuse, R23 ;  /* 0x000000474d177224 */ /* 0x080fe200078e0217 */
[----:B------:R-:W-:Y:S01]  /*6750*/  SHF.R.S32.HI R0, RZ, 0x18, R120 ;  /* 0x00000018ff007819 */ /* 0x000fe20000011478 */
[----:B------:R-:W-:Y:S01]  /*6760*/  IMAD R20, R3, R71, R20 ;  /* 0x0000004703147224 */ /* 0x000fe200078e0214 */
[----:B------:R-:W-:Y:S01]  /*6770*/  MOV R2, R119 ;  /* 0x0000007700027202 */ /* 0x000fe20000000f00 */
[----:B------:R-:W-:Y:S01]  /*6780*/  IMAD R27, R70, R27, RZ ;  /* 0x0000001b461b7224 */ /* 0x000fe200078e02ff */
[----:B------:R1:W-:Y:S01]  /*6790*/  STS.128 [R146+UR44+0x2200], R72 ;  /* 0x0022004892007988 */ /* 0x0003e20008000c2c */
[-C--:B------:R-:W-:Y:S01]  /*67a0*/  IMAD R21, R4, R71.reuse, R21 ;  /* 0x0000004704157224 */ /* 0x080fe200078e0215 */
[----:B------:R-:W-:Y:S01]  /*67b0*/  I2IP.S8.S32.SAT R18, R23, R18, RZ ;  /* 0x0000001217127239 */ /* 0x000fe200000014ff */
[-C--:B------:R-:W-:Y:S01]  /*67c0*/  IMAD R22, R0, R71.reuse, R22 ;  /* 0x0000004700167224 */ /* 0x080fe200078e0216 */
[----:B------:R-:W-:Y:S01]  /*67d0*/  SHF.R.S32.HI R3, RZ, 0x18, R118 ;  /* 0x00000018ff037819 */ /* 0x000fe20000011476 */
[-C--:B------:R-:W-:Y:S01]  /*67e0*/  IMAD R27, R78, R71.reuse, R27 ;  /* 0x000000474e1b7224 */ /* 0x080fe200078e021b */
[----:B------:R-:W-:Y:S01]  /*67f0*/  SHF.R.S32.HI R4, RZ, 0x18, R117 ;  /* 0x00000018ff047819 */ /* 0x000fe20000011475 */
[----:B------:R-:W-:Y:S01]  /*6800*/  IMAD R24, R2, R71, R24 ;  /* 0x0000004702187224 */ /* 0x000fe200078e0218 */
[----:B------:R-:W-:Y:S01]  /*6810*/  I2IP.S8.S32.SAT R16, R17, R16, R18 ;  /* 0x0000001011107239 */ /* 0x000fe20000001412 */
[----:B------:R-:W-:Y:S01]  /*6820*/  IMAD R31, R70, R31, RZ ;  /* 0x0000001f461f7224 */ /* 0x000fe200078e02ff */
[----:B------:R-:W-:Y:S01]  /*6830*/  I2IP.S8.S32.SAT R17, R27, R22, RZ ;  /* 0x000000161b117239 */ /* 0x000fe200000014ff */
[-C--:B------:R-:W-:Y:S01]  /*6840*/  IMAD R25, R3, R71.reuse, R25 ;  /* 0x0000004703197224 */ /* 0x080fe200078e0219 */
[----:B------:R-:W-:Y:S01]  /*6850*/  SHF.R.S32.HI R2, RZ, 0x18, R115 ;  /* 0x00000018ff027819 */ /* 0x000fe20000011473 */
[-C--:B------:R-:W-:Y:S01]  /*6860*/  IMAD R26, R4, R71.reuse, R26 ;  /* 0x00000047041a7224 */ /* 0x080fe200078e021a */
[----:B------:R-:W-:Y:S01]  /*6870*/  I2IP.S8.S32.SAT R17, R21, R20, R17 ;  /* 0x0000001415117239 */ /* 0x000fe20000001411 */
[----:B------:R-:W-:Y:S01]  /*6880*/  IMAD.MOV.U32 R0, RZ, RZ, R116 ;  /* 0x000000ffff007224 */ /* 0x000fe200078e0074 */
[----:B------:R-:W-:Y:S01]  /*6890*/  SHF.R.S32.HI R3, RZ, 0x18, R114 ;  /* 0x00000018ff037819 */ /* 0x000fe20000011472 */
[-C--:B------:R-:W-:Y:S01]  /*68a0*/  IMAD R31, R79, R71.reuse, R31 ;  /* 0x000000474f1f7224 */ /* 0x080fe200078e021f */
[----:B------:R-:W-:Y:S01]  /*68b0*/  SHF.R.S32.HI R4, RZ, 0x18, R108 ;  /* 0x00000018ff047819 */ /* 0x000fe2000001146c */
[----:B------:R-:W-:Y:S01]  /*68c0*/  IMAD R28, R0, R71, R28 ;  /* 0x00000047001c7224 */ /* 0x000fe200078e021c */
[----:B------:R-:W-:Y:S01]  /*68d0*/  MOV R0, R113 ;  /* 0x0000007100007202 */ /* 0x000fe20000000f00 */
[----:B------:R-:W-:Y:S01]  /*68e0*/  IMAD R35, R70, R35, RZ ;  /* 0x0000002346237224 */ /* 0x000fe200078e02ff */
[----:B------:R-:W-:Y:S01]  /*68f0*/  I2IP.S8.S32.SAT R18, R31, R26, RZ ;  /* 0x0000001a1f127239 */ /* 0x000fe200000014ff */
[-C--:B------:R-:W-:Y:S01]  /*6900*/  IMAD R29, R2, R71.reuse, R29 ;  /* 0x00000047021d7224 */ /* 0x080fe200078e021d */
[----:B------:R-:W-:Y:S01]  /*6910*/  SHF.R.S32.HI R2, RZ, 0x18, R112 ;  /* 0x00000018ff027819 */ /* 0x000fe20000011470 */
[-C--:B------:R-:W-:Y:S01]  /*6920*/  IMAD R30, R3, R71.reuse, R30 ;  /* 0x00000047031e7224 */ /* 0x080fe200078e021e */
[----:B------:R-:W-:Y:S01]  /*6930*/  I2IP.S8.S32.SAT R18, R25, R24, R18 ;  /* 0x0000001819127239 */ /* 0x000fe20000001412 */
[-C--:B------:R-:W-:Y:S01]  /*6940*/  IMAD R35, R80, R71.reuse, R35 ;  /* 0x0000004750237224 */ /* 0x080fe200078e0223 */
[----:B------:R-:W-:Y:S01]  /*6950*/  SHF.R.S32.HI R3, RZ, 0x18, R109 ;  /* 0x00000018ff037819 */ /* 0x000fe2000001146d */
        /* <DEDUP_REMOVED lines=8> */
[----:B------:R-:W-:Y:S01]  /*69e0*/  IMAD R39, R81, R71, R39 ;  /* 0x0000004751277224 */ /* 0x000fe200078e0227 */
[----:B------:R-:W-:Y:S01]  /*69f0*/  MOV R0, R107 ;  /* 0x0000006b00007202 */ /* 0x000fe20000000f00 */
[----:B------:R-:W-:Y:S01]  /*6a00*/  IMAD R36, R2, R71, R36 ;  /* 0x0000004702247224 */ /* 0x000fe200078e0224 */
[----:B------:R-:W-:Y:S01]  /*6a10*/  SHF.R.S32.HI R2, RZ, 0x18, R106 ;  /* 0x00000018ff027819 */ /* 0x000fe2000001146a */
[----:B------:R-:W-:Y:S01]  /*6a20*/  IMAD R43, R70, R43, RZ ;  /* 0x0000002b462b7224 */ /* 0x000fe200078e02ff */
[----:B------:R1:W-:Y:S01]  /*6a30*/  STS.128 [R145+0x2200], R16 ;  /* 0x0022001091007388 */ /* 0x0003e20000000c00 */
[-C--:B------:R-:W-:Y:S01]  /*6a40*/  IMAD R37, R3, R71.reuse, R37 ;  /* 0x0000004703257224 */ /* 0x080fe200078e0225 */
[----:B------:R-:W-:Y:S01]  /*6a50*/  I2IP.S8.S32.SAT R34, R39, R34, RZ ;  /* 0x0000002227227239 */ /* 0x000fe200000014ff */
[-C--:B------:R-:W-:Y:S01]  /*6a60*/  IMAD R38, R4, R71.reuse, R38 ;  /* 0x0000004704267224 */ /* 0x080fe200078e0226 */
[----:B------:R-:W-:Y:S01]  /*6a70*/  SHF.R.S32.HI R3, RZ, 0x18, R103 ;  /* 0x00000018ff037819 */ /* 0x000fe20000011467 */
[-C--:B------:R-:W-:Y:S01]  /*6a80*/  IMAD R43, R82, R71.reuse, R43 ;  /* 0x00000047522b7224 */ /* 0x080fe200078e022b */
[----:B------:R-:W-:Y:S01]  /*6a90*/  I2IP.S8.S32.SAT R32, R33, R32, R34 ;  /* 0x0000002021207239 */ /* 0x000fe20000001422 */
        /* <DEDUP_REMOVED lines=15> */
[----:B------:R-:W-:Y:S01]  /*6b90*/  SHF.R.S32.HI R3, RZ, 0x18, R97 ;  /* 0x00000018ff037819 */ /* 0x000fe20000011461 */
[-C--:B------:R-:W-:Y:S01]  /*6ba0*/  IMAD R46, R4, R71.reuse, R46 ;  /* 0x00000047042e7224 */ /* 0x080fe200078e022e */
[----:B------:R-:W-:Y:S01]  /*6bb0*/  I2IP.S8.S32.SAT R34, R41, R40, R34 ;  /* 0x0000002829227239 */ /* 0x000fe20000001422 */
[----:B------:R-:W-:Y:S02]  /*6bc0*/  IMAD.MOV.U32 R0, RZ, RZ, R101 ;  /* 0x000000ffff007224 */ /* 0x000fe400078e0065 */
        /* <DEDUP_REMOVED lines=8> */
[----:B------:R-:W-:Y:S01]  /*6c50*/  SHF.R.S32.HI R0, RZ, 0x18, R96 ;  /* 0x00000018ff007819 */ /* 0x000fe20000011460 */
[-C--:B------:R-:W-:Y:S01]  /*6c60*/  IMAD R55, R85, R71.reuse, R55 ;  /* 0x0000004755377224 */ /* 0x080fe200078e0237 */
[----:B------:R-:W-:Y:S01]  /*6c70*/  I2IP.S8.S32.SAT R35, R45, R44, R35 ;  /* 0x0000002c2d237239 */ /* 0x000fe20000001423 */
[----:B------:R-:W-:Y:S01]  /*6c80*/  IMAD R52, R2, R71, R52 ;  /* 0x0000004702347224 */ /* 0x000fe200078e0234 */
[----:B------:R-:W-:Y:S01]  /*6c90*/  MOV R2, R95 ;  /* 0x0000005f00027202 */ /* 0x000fe20000000f00 */
[----:B------:R-:W-:Y:S01]  /*6ca0*/  IMAD R53, R3, R71, R53 ;  /* 0x0000004703357224 */ /* 0x000fe200078e0235 */
[----:B------:R-:W-:Y:S01]  /*6cb0*/  SHF.R.S32.HI R3, RZ, 0x18, R94 ;  /* 0x00000018ff037819 */ /* 0x000fe2000001145e */
[----:B------:R1:W-:Y:S01]  /*6cc0*/  STS.128 [R144+0x2200], R32 ;  /* 0x0022002090007388 */ /* 0x0003e20000000c00 */
[----:B------:R-:W-:Y:S01]  /*6cd0*/  IMAD R59, R70, R59, RZ ;  /* 0x0000003b463b7224 */ /* 0x000fe200078e02ff */
[----:B------:R-:W-:Y:S01]  /*6ce0*/  I2IP.S8.S32.SAT R50, R55, R50, RZ ;  /* 0x0000003237327239 */ /* 0x000fe200000014ff */
[-C--:B------:R-:W-:Y:S01]  /*6cf0*/  IMAD R54, R0, R71.reuse, R54 ;  /* 0x0000004700367224 */ /* 0x080fe200078e0236 */
[----:B------:R-:W-:Y:S01]  /*6d00*/  SHF.R.S32.HI R0, RZ, 0x18, R93 ;  /* 0x00000018ff007819 */ /* 0x000fe2000001145d */
[-C--:B------:R-:W-:Y:S01]  /*6d10*/  IMAD R59, R86, R71.reuse, R59 ;  /* 0x00000047563b7224 */ /* 0x080fe200078e023b */
[----:B------:R-:W-:Y:S01]  /*6d20*/  I2IP.S8.S32.SAT R48, R49, R48, R50 ;  /* 0x0000003031307239 */ /* 0x000fe20000001432 */
[-C--:B------:R-:W-:Y:S01]  /*6d30*/  IMAD R56, R2, R71.reuse, R56 ;  /* 0x0000004702387224 */ /* 0x080fe200078e0238 */
[----:B------:R-:W-:Y:S01]  /*6d40*/  MOV R2, R92 ;  /* 0x0000005c00027202 */ /* 0x000fe20000000f00 */
        /* <DEDUP_REMOVED lines=8> */
[-C--:B------:R-:W-:Y:S02]  /*6dd0*/  IMAD R60, R2, R71.reuse, R60 ;  /* 0x00000047023c7224 */ /* 0x080fe400078e023c */
[----:B------:R-:W-:Y:S01]  /*6de0*/  IMAD R61, R3, R71, R61 ;  /* 0x00000047033d7224 */ /* 0x000fe200078e023d */
[----:B------:R-:W-:Y:S01]  /*6df0*/  I2IP.S8.S32.SAT R58, R63, R58, RZ ;  /* 0x0000003a3f3a7239 */ /* 0x000fe200000014ff */
[----:B------:R-:W-:Y:S02]  /*6e00*/  IMAD R67, R70, R67, RZ ;  /* 0x0000004346437224 */ /* 0x000fe400078e02ff */
[-C--:B------:R-:W-:Y:S01]  /*6e10*/  IMAD R62, R0, R71.reuse, R62 ;  /* 0x00000047003e7224 */ /* 0x080fe200078e023e */
[----:B------:R-:W-:Y:S01]  /*6e20*/  I2IP.S8.S32.SAT R50, R57, R56, R58 ;  /* 0x0000003839327239 */ /* 0x000fe2000000143a */
[----:B------:R-:W-:Y:S05]  /*6e30*/  IMAD R67, R88, R71, R67 ;  /* 0x0000004758437224 */ /* 0x000fea00078e0243 */
[----:B------:R-:W-:Y:S04]  /*6e40*/  I2IP.S8.S32.SAT R51, R67, R62, RZ ;  /* 0x0000003e43337239 */ /* 0x000fe800000014ff */
[----:B------:R-:W-:Y:S05]  /*6e50*/  I2IP.S8.S32.SAT R51, R61, R60, R51 ;  /* 0x0000003c3d337239 */ /* 0x000fea0000001433 */
[----:B------:R1:W-:Y:S01]  /*6e60*/  STS.128 [R143+0x2200], R48 ;  /* 0x002200308f007388 */ /* 0x0003e20000000c00 */
[----:B------:R-:W-:Y:S01]  /*6e70*/  @!PT LDS RZ, [RZ] ;  /* 0x00000000fffff984 */ /* 0x000fe20000000800 */
[----:B------:R-:W-:Y:S01]  /*6e80*/  @!PT LDS RZ, [RZ] ;  /* 0x00000000fffff984 */ /* 0x000fe20000000800 */
[----:B------:R-:W-:Y:S01]  /*6e90*/  @!PT LDS RZ, [RZ] ;  /* 0x00000000fffff984 */ /* 0x000fe20000000800 */
[----:B------:R-:W-:Y:S01]  /*6ea0*/  @!PT LDS RZ, [RZ] ;  /* 0x00000000fffff984 */ /* 0x000fe20000000800 */
[----:B------:R3:W-:Y:S07]  /*6eb0*/  MEMBAR.ALL.CTA ;  /* 0x0000000000007992 */ /* 0x0007ee0000008000 */
[----:B---3--:R-:W3:Y:S02]  /*6ec0*/  FENCE.VIEW.ASYNC.S ;  /* 0x00000000000073c6 */ /* 0x008ee40000000000 */
[----:B---3--:R-:W-:Y:S06]  /*6ed0*/  BAR.SYNC.DEFER_BLOCKING 0x1, 0x80 ;  /* 0x0042000000007b1d */ /* 0x008fec0000010000 */
[----:B------:R-:W-:Y:S05]  /*6ee0*/  @P0 BRA `(.L_x_100) ;  /* 0x0000000000300947 */ /* 0x000fea0003800000 */
[----:B------:R-:W-:Y:S02]  /*6ef0*/  UIADD3 UR4, UPT, UPT, UR44, 0x2200, URZ ;  /* 0x000022002c047890 */ /* 0x000fe4000fffe0ff */
[----:B------:R-:W-:Y:S02]  /*6f00*/  USHF.L.U32 UR9, UR45, 0x6, URZ ;  /* 0x000000062d097899 */ /* 0x000fe400080006ff */
[----:B------:R-:W-:Y:S02]  /*6f10*/  USHF.L.U32 UR10, UR46, 0x7, URZ ;  /* 0x000000072e0a7899 */ /* 0x000fe400080006ff */
[----:B------:R-:W-:Y:S01]  /*6f20*/  MOV R153, UR4 ;  /* 0x0000000400997c02 */ /* 0x000fe20008000f00 */
[----:B------:R-:W-:Y:S01]  /*6f30*/  UIADD3 UR4, UP0, UPT, UR62, 0x680, URZ ;  /* 0x000006803e047890 */ /* 0x000fe2000ff1e0ff */
[----:B------:R-:W-:Y:S02]  /*6f40*/  UMOV UR11, UR36 ;  /* 0x00000024000b7c82 */ /* 0x000fe40008000000 */
[----:B------:R-:W-:Y:S01]  /*6f50*/  R2UR UR8, R153 ;  /* 0x00000000990872ca */ /* 0x000fe200000e0000 */
[----:B------:R-:W-:Y:S11]  /*6f60*/  UIADD3.X UR5, UPT, UPT, URZ, UR63, URZ, UP0, !UPT ;  /* 0x0000003fff057290 */ /* 0x000ff600087fe4ff */
[----:B------:R-:W-:Y:S01]  /*6f70*/  @!UPT UIADD3 URZ, UPT, UPT, URZ, URZ, URZ ;  /* 0x000000fffffff290 */ /* 0x000fe2000fffe0ff */
[----:B------:R3:W-:Y:S01]  /*6f80*/  UTMASTG.3D [UR8], [UR4] ;  /* 0x00000008040073b5 */ /* 0x0007e20008010000 */
[----:B------:R0:W-:Y:S01]  /*6f90*/  UTMACMDFLUSH ;  /* 0x00000000000079b7 */ /* 0x0001e20000000000 */
[----:B---3--:R-:W-:Y:S04]  /*6fa0*/  DEPBAR.LE SB0, 0x0 ;  /* 0x000080000000791a */ /* 0x008fe80000000000 */
.L_x_100:
[----:B------:R-:W-:Y:S05]  /*6fb0*/  BSYNC.RECONVERGENT B0 ;  /* 0x0000000000007941 */ /* 0x000fea0003800200 */
.L_x_99:
[----:B------:R-:W-:Y:S01]  /*6fc0*/  BAR.SYNC.DEFER_BLOCKING 0x1, 0x80 ;  /* 0x0042000000007b1d */ /* 0x000fe20000010000 */
[----:B------:R-:W-:Y:S01]  /*6fd0*/  ISETP.NE.AND P0, PT, R149, 0x2, PT ;  /* 0x000000029500780c */ /* 0x000fe20003f05270 */
[----:B------:R-:W-:Y:S01]  /*6fe0*/  UISETP.NE.AND UP0, UPT, UR47, URZ, UPT ;  /* 0x000000ff2f00728c */ /* 0x000fe2000bf05270 */
[----:B------:R-:W-:Y:S01]  /*6ff0*/  ISETP.NE.AND P1, PT, R68, 0x4, PT ;  /* 0x000000044400780c */ /* 0x000fe20003f25270 */
[----:B------:R-:W-:Y:S01]  /*7000*/  UIADD3 UR45, UPT, UPT, UR37, UR57, URZ ;  /* 0x00000039252d7290 */ /* 0x000fe2000fffe0ff */
[----:B------:R-:W-:Y:S01]  /*7010*/  SEL R2, RZ, 0x1, P0 ;  /* 0x00000001ff027807 */ /* 0x000fe20000000000 */
[----:B------:R-:W-:Y:S01]  /*7020*/  UIADD3 UR46, UPT, UPT, UR38, UR60, URZ ;  /* 0x0000003c262e7290 */ /* 0x000fe2000fffe0ff */
[----:B------:R-:W-:Y:S02]  /*7030*/  SEL R0, RZ, 0x1, P1 ;  /* 0x00000001ff007807 */ /* 0x000fe40000800000 */
[----:B------:R-:W-:Y:S02]  /*7040*/  LOP3.LUT R151, R151, R2, RZ, 0x3c, !PT ;  /* 0x0000000297977212 */ /* 0x000fe400078e3cff */
[----:B------:R-:W-:Y:S02]  /*7050*/  LOP3.LUT R152, R152, R0, RZ, 0x3c, !PT ;  /* 0x0000000098987212 */ /* 0x000fe400078e3cff */
[----:B------:R-:W-:Y:S02]  /*7060*/  SEL R149, R149, RZ, P0 ;  /* 0x000000ff95957207 */ /* 0x000fe40000000000 */
[----:B------:R-:W-:Y:S01]  /*7070*/  SEL R68, R68, RZ, P1 ;  /* 0x000000ff44447207 */ /* 0x000fe20000800000 */
[----:B------:R-:W-:Y:S01]  /*7080*/  UMOV UR36, UR51 ;  /* 0x0000003300247c82 */ /* 0x000fe20008000000 */
[----:B------:R-:W-:Y:S05]  /*7090*/  BRA.U UP0, `(.L_x_101) ;  /* 0xffffffd900dc7547 */ /* 0x000fea000b83ffff */
[----:B------:R-:W-:Y:S05]  /*70a0*/  EXIT ;  /* 0x000000000000794d */ /* 0x000fea0003800000 */
.L_x_24:
[----:B--2---:R2:W3:Y:S02]  /*70b0*/  SYNCS.PHASECHK.TRANS64.TRYWAIT P0, [R0+URZ+0xd0], R2 ;  /* 0x0000d002000075a7 */ /* 0x0044e400080011ff */
[----:B---3--:R-:W-:Y:S05]  /*70c0*/  @!P0 NANOSLEEP.SYNCS 0x989680 ;  /* 0x009896800000895d */ /* 0x008fea0003900000 */
[----:B------:R-:W3:Y:S02]  /*70d0*/  @!P0 SYNCS.PHASECHK.TRANS64 P0, [R0+URZ+0xd0], R2 ;  /* 0x0000d002000085a7 */ /* 0x000ee400080010ff */
[----:B---3--:R-:W-:Y:S05]  /*70e0*/  @!P0 BRA `(.L_x_24) ;  /* 0xfffffffc00f08947 */ /* 0x008fea000383ffff */
[----:B------:R-:W-:Y:S05]  /*70f0*/  BRA `(.L_x_102) ;  /* 0xffffffa400c87947 */ /* 0x000fea000383ffff */
.L_x_27:
[----:B-1----:R-:W-:-:S07]  /*7100*/  MOV R0, UR33 ;  /* 0x0000002100007c02 */ /* 0x002fce0008000f00 */
.L_x_103:
[----:B-1----:R1:W2:Y:S02]  /*7110*/  SYNCS.PHASECHK.TRANS64.TRYWAIT P0, [R0+URZ+0x20], R3 ;  /* 0x00002003000075a7 */ /* 0x0022a400080011ff */
[----:B--2---:R-:W-:Y:S05]  /*7120*/  @!P0 NANOSLEEP.SYNCS 0x989680 ;  /* 0x009896800000895d */ /* 0x004fea0003900000 */
[----:B------:R-:W2:Y:S02]  /*7130*/  @!P0 SYNCS.PHASECHK.TRANS64 P0, [R0+URZ+0x20], R3 ;  /* 0x00002003000085a7 */ /* 0x000ea400080010ff */
[----:B--2---:R-:W-:Y:S05]  /*7140*/  @!P0 BRA `(.L_x_103) ;  /* 0xfffffffc00f08947 */ /* 0x004fea000383ffff */
[----:B------:R-:W-:Y:S05]  /*7150*/  BRA `(.L_x_26) ;  /* 0xffffffa800107947 */ /* 0x000fea000383ffff */
.L_x_34:
[----:B-1----:R-:W-:-:S07]  /*7160*/  MOV R0, UR17 ;  /* 0x0000001100007c02 */ /* 0x002fce0008000f00 */
.L_x_104:
[----:B-1----:R1:W2:Y:S02]  /*7170*/  SYNCS.PHASECHK.TRANS64.TRYWAIT P0, [R0+URZ+0x20], R3 ;  /* 0x00002003000075a7 */ /* 0x0022a400080011ff */
[----:B--2---:R-:W-:Y:S05]  /*7180*/  @!P0 NANOSLEEP.SYNCS 0x989680 ;  /* 0x009896800000895d */ /* 0x004fea0003900000 */
[----:B------:R-:W2:Y:S02]  /*7190*/  @!P0 SYNCS.PHASECHK.TRANS64 P0, [R0+URZ+0x20], R3 ;  /* 0x00002003000085a7 */ /* 0x000ea400080010ff */
[----:B--2---:R-:W-:Y:S05]  /*71a0*/  @!P0 BRA `(.L_x_104) ;  /* 0xfffffffc00f08947 */ /* 0x004fea000383ffff */
[----:B------:R-:W-:Y:S05]  /*71b0*/  BRA `(.L_x_33) ;  /* 0xffffffa800cc7947 */ /* 0x000fea000383ffff */
.L_x_39:
[----:B-1----:R1:W2:Y:S02]  /*71c0*/  SYNCS.PHASECHK.TRANS64.TRYWAIT P0, [R3+URZ+0x60], R0 ;  /* 0x00006000030075a7 */ /* 0x0022a400080011ff */
[----:B--2---:R-:W-:Y:S05]  /*71d0*/  @!P0 NANOSLEEP.SYNCS 0x989680 ;  /* 0x009896800000895d */ /* 0x004fea0003900000 */
[----:B------:R-:W2:Y:S02]  /*71e0*/  @!P0 SYNCS.PHASECHK.TRANS64 P0, [R3+URZ+0x60], R0 ;  /* 0x00006000030085a7 */ /* 0x000ea400080010ff */
[----:B--2---:R-:W-:Y:S05]  /*71f0*/  @!P0 BRA `(.L_x_39) ;  /* 0xfffffffc00f08947 */ /* 0x004fea000383ffff */
[----:B------:R-:W-:Y:S05]  /*7200*/  BRA `(.L_x_105) ;  /* 0xffffffac00707947 */ /* 0x000fea000383ffff */
.L_x_43:
[----:B------:R-:W-:-:S07]  /*7210*/  MOV R0, UR4 ;  /* 0x0000000400007c02 */ /* 0x000fce0008000f00 */
.L_x_106:
[----:B-1----:R1:W2:Y:S02]  /*7220*/  SYNCS.PHASECHK.TRANS64.TRYWAIT P0, [R0+URZ], R2 ;  /* 0x00000002000075a7 */ /* 0x0022a400080011ff */
[----:B--2---:R-:W-:Y:S05]  /*7230*/  @!P0 NANOSLEEP.SYNCS 0x989680 ;  /* 0x009896800000895d */ /* 0x004fea0003900000 */
[----:B------:R-:W2:Y:S02]  /*7240*/  @!P0 SYNCS.PHASECHK.TRANS64 P0, [R0+URZ], R2 ;  /* 0x00000002000085a7 */ /* 0x000ea400080010ff */
[----:B--2---:R-:W-:Y:S05]  /*7250*/  @!P0 BRA `(.L_x_106) ;  /* 0xfffffffc00f08947 */ /* 0x004fea000383ffff */
[----:B------:R-:W-:Y:S05]  /*7260*/  BRA `(.L_x_107) ;  /* 0xffffffb400147947 */ /* 0x000fea000383ffff */
.L_x_44:
[----:B------:R-:W-:-:S07]  /*7270*/  MOV R0, UR5 ;  /* 0x0000000500007c02 */ /* 0x000fce0008000f00 */
.L_x_108:
[----:B-1----:R1:W2:Y:S02]  /*7280*/  SYNCS.PHASECHK.TRANS64.TRYWAIT P0, [R0+URZ], R3 ;  /* 0x00000003000075a7 */ /* 0x0022a400080011ff */
[----:B--2---:R-:W-:Y:S05]  /*7290*/  @!P0 NANOSLEEP.SYNCS 0x989680 ;  /* 0x009896800000895d */ /* 0x004fea0003900000 */
[----:B------:R-:W2:Y:S02]  /*72a0*/  @!P0 SYNCS.PHASECHK.TRANS64 P0, [R0+URZ], R3 ;  /* 0x00000003000085a7 */ /* 0x000ea400080010ff */
[----:B--2---:R-:W-:Y:S05]  /*72b0*/  @!P0 BRA `(.L_x_108) ;  /* 0xfffffffc00f08947 */ /* 0x004fea000383ffff */
[----:B------:R-:W-:Y:S05]  /*72c0*/  BRA `(.L_x_109) ;  /* 0xffffffb400207947 */ /* 0x000fea000383ffff */
.L_x_45:
[----:B------:R-:W-:-:S07]  /*72d0*/  MOV R0, UR5 ;  /* 0x0000000500007c02 */ /* 0x000fce0008000f00 */
.L_x_110:
[----:B-1----:R1:W2:Y:S02]  /*72e0*/  SYNCS.PHASECHK.TRANS64.TRYWAIT P0, [R0+URZ], R3 ;  /* 0x00000003000075a7 */ /* 0x0022a400080011ff */
[----:B--2---:R-:W-:Y:S05]  /*72f0*/  @!P0 NANOSLEEP.SYNCS 0x989680 ;  /* 0x009896800000895d */ /* 0x004fea0003900000 */
[----:B------:R-:W2:Y:S02]  /*7300*/  @!P0 SYNCS.PHASECHK.TRANS64 P0, [R0+URZ], R3 ;  /* 0x00000003000085a7 */ /* 0x000ea400080010ff */
[----:B--2---:R-:W-:Y:S05]  /*7310*/  @!P0 BRA `(.L_x_110) ;  /* 0xfffffffc00f08947 */ /* 0x004fea000383ffff */
[----:B------:R-:W-:Y:S05]  /*7320*/  BRA `(.L_x_111) ;  /* 0xffffffb4002c7947 */ /* 0x000fea000383ffff */
.L_x_48:
[----:B-1----:R1:W2:Y:S02]  /*7330*/  SYNCS.PHASECHK.TRANS64.TRYWAIT P0, [R2+URZ+0xc0], R4 ;  /* 0x0000c004020075a7 */ /* 0x0022a400080011ff */
[----:B--2---:R-:W-:Y:S05]  /*7340*/  @!P0 NANOSLEEP.SYNCS 0x989680 ;  /* 0x009896800000895d */ /* 0x004fea0003900000 */
[----:B------:R-:W2:Y:S02]  /*7350*/  @!P0 SYNCS.PHASECHK.TRANS64 P0, [R2+URZ+0xc0], R4 ;  /* 0x0000c004020085a7 */ /* 0x000ea400080010ff */
[----:B--2---:R-:W-:Y:S05]  /*7360*/  @!P0 BRA `(.L_x_48) ;  /* 0xfffffffc00f08947 */ /* 0x004fea000383ffff */
[----:B------:R-:W-:Y:S05]  /*7370*/  BRA `(.L_x_112) ;  /* 0xffffffb400887947 */ /* 0x000fea000383ffff */
.L_x_49:
[----:B------:R-:W-:-:S07]  /*7380*/  MOV R2, UR4 ;  /* 0x0000000400027c02 */ /* 0x000fce0008000f00 */
.L_x_113:
[----:B-1----:R1:W2:Y:S02]  /*7390*/  SYNCS.PHASECHK.TRANS64.TRYWAIT P0, [R2+URZ+0x70], R5 ;  /* 0x00007005020075a7 */ /* 0x0022a400080011ff */
[----:B--2---:R-:W-:Y:S05]  /*73a0*/  @!P0 NANOSLEEP.SYNCS 0x989680 ;  /* 0x009896800000895d */ /* 0x004fea0003900000 */
[----:B------:R-:W2:Y:S02]  /*73b0*/  @!P0 SYNCS.PHASECHK.TRANS64 P0, [R2+URZ+0x70], R5 ;  /* 0x00007005020085a7 */ /* 0x000ea400080010ff */
[----:B--2---:R-:W-:Y:S05]  /*73c0*/  @!P0 BRA `(.L_x_113) ;  /* 0xfffffffc00f08947 */ /* 0x004fea000383ffff */
[----:B------:R-:W-:Y:S05]  /*73d0*/  BRA `(.L_x_114) ;  /* 0xffffffb400987947 */ /* 0x000fea000383ffff */
.L_x_50:
[----:B-1----:R1:W2:Y:S02]  /*73e0*/  SYNCS.PHASECHK.TRANS64.TRYWAIT P1, [R2+URZ+0x60], R4 ;  /* 0x00006004020075a7 */ /* 0x0022a400080211ff */
[----:B--2---:R-:W-:Y:S05]  /*73f0*/  @!P1 NANOSLEEP.SYNCS 0x989680 ;  /* 0x009896800000995d */ /* 0x004fea0003900000 */
[----:B------:R-:W2:Y:S02]  /*7400*/  @!P1 SYNCS.PHASECHK.TRANS64 P1, [R2+URZ+0x60], R4 ;  /* 0x00006004020095a7 */ /* 0x000ea400080210ff */
[----:B--2---:R-:W-:Y:S05]  /*7410*/  @!P1 BRA `(.L_x_50) ;  /* 0xfffffffc00f09947 */ /* 0x004fea000383ffff */
[----:B------:R-:W-:Y:S05]  /*7420*/  BRA `(.L_x_115) ;  /* 0xffffffb400c87947 */ /* 0x000fea000383ffff */
.L_x_53:
[----:B------:R-:W-:-:S07]  /*7430*/  MOV R0, UR4 ;  /* 0x0000000400007c02 */ /* 0x000fce0008000f00 */
.L_x_116:
[----:B-1----:R1:W2:Y:S02]  /*7440*/  SYNCS.PHASECHK.TRANS64.TRYWAIT P0, [R0+URZ+0x70], R2 ;  /* 0x00007002000075a7 */ /* 0x0022a400080011ff */
[----:B--2---:R-:W-:Y:S05]  /*7450*/  @!P0 NANOSLEEP.SYNCS 0x989680 ;  /* 0x009896800000895d */ /* 0x004fea0003900000 */
[----:B------:R-:W2:Y:S02]  /*7460*/  @!P0 SYNCS.PHASECHK.TRANS64 P0, [R0+URZ+0x70], R2 ;  /* 0x00007002000085a7 */ /* 0x000ea400080010ff */
[----:B--2---:R-:W-:Y:S05]  /*7470*/  @!P0 BRA `(.L_x_116) ;  /* 0xfffffffc00f08947 */ /* 0x004fea000383ffff */
[----:B------:R-:W-:Y:S05]  /*7480*/  BRA `(.L_x_52) ;  /* 0xffffffb8001c7947 */ /* 0x000fea000383ffff */
.L_x_60:
[----:B-1----:R1:W2:Y:S02]  /*7490*/  SYNCS.PHASECHK.TRANS64.TRYWAIT P1, [R0+URZ+0x60], R2 ;  /* 0x00006002000075a7 */ /* 0x0022a400080211ff */
[----:B--2---:R-:W-:Y:S05]  /*74a0*/  @!P1 NANOSLEEP.SYNCS 0x989680 ;  /* 0x009896800000995d */ /* 0x004fea0003900000 */
[----:B------:R-:W2:Y:S02]  /*74b0*/  @!P1 SYNCS.PHASECHK.TRANS64 P1, [R0+URZ+0x60], R2 ;  /* 0x00006002000095a7 */ /* 0x000ea400080210ff */
[----:B--2---:R-:W-:Y:S05]  /*74c0*/  @!P1 BRA `(.L_x_60) ;  /* 0xfffffffc00f09947 */ /* 0x004fea000383ffff */
[----:B------:R-:W-:Y:S05]  /*74d0*/  BRA `(.L_x_117) ;  /* 0xffffffbc00907947 */ /* 0x000fea000383ffff */
.L_x_61:
[----:B------:R-:W-:-:S07]  /*74e0*/  MOV R2, UR30 ;  /* 0x0000001e00027c02 */ /* 0x000fce0008000f00 */
.L_x_118:
[----:B-1----:R1:W2:Y:S02]  /*74f0*/  SYNCS.PHASECHK.TRANS64.TRYWAIT P0, [R2+URZ+0xa0], R0 ;  /* 0x0000a000020075a7 */ /* 0x0022a400080011ff */
[----:B--2---:R-:W-:Y:S05]  /*7500*/  @!P0 NANOSLEEP.SYNCS 0x989680 ;  /* 0x009896800000895d */ /* 0x004fea0003900000 */
[----:B------:R-:W2:Y:S02]  /*7510*/  @!P0 SYNCS.PHASECHK.TRANS64 P0, [R2+URZ+0xa0], R0 ;  /* 0x0000a000020085a7 */ /* 0x000ea400080010ff */
[----:B--2---:R-:W-:Y:S05]  /*7520*/  @!P0 BRA `(.L_x_118) ;  /* 0xfffffffc00f08947 */ /* 0x004fea000383ffff */
[----:B------:R-:W-:Y:S05]  /*7530*/  BRA `(.L_x_119) ;  /* 0xffffffbc00c87947 */ /* 0x000fea000383ffff */
.L_x_64:
[----:B------:R-:W-:Y:S07]  /*7540*/  MOV R0, UR5 ;  /* 0x0000000500007c02 */ /* 0x000fee0008000f00 */
.L_x_120:
[----:B-1----:R1:W2:Y:S02]  /*7550*/  SYNCS.PHASECHK.TRANS64.TRYWAIT P0, [R0+URZ], R2 ;  /* 0x00000002000075a7 */ /* 0x0022a400080011ff */
[----:B--2---:R-:W-:Y:S05]  /*7560*/  @!P0 NANOSLEEP.SYNCS 0x989680 ;  /* 0x009896800000895d */ /* 0x004fea0003900000 */
[----:B------:R-:W2:Y:S02]  /*7570*/  @!P0 SYNCS.PHASECHK.TRANS64 P0, [R0+URZ], R2 ;  /* 0x00000002000085a7 */ /* 0x000ea400080010ff */
[----:B--2---:R-:W-:Y:S05]  /*7580*/  @!P0 BRA `(.L_x_120) ;  /* 0xfffffffc00f08947 */ /* 0x004fea000383ffff */
[----:B------:R-:W-:Y:S05]  /*7590*/  BRA `(.L_x_63) ;  /* 0xffffffbc00e47947 */ /* 0x000fea000383ffff */
.L_x_67:
[----:B------:R-:W-:-:S07]  /*75a0*/  MOV R0, UR4 ;  /* 0x0000000400007c02 */ /* 0x000fce0008000f00 */
.L_x_121:
[----:B--2---:R2:W4:Y:S02]  /*75b0*/  SYNCS.PHASECHK.TRANS64.TRYWAIT P0, [R0+URZ], R2 ;  /* 0x00000002000075a7 */ /* 0x00452400080011ff */
[----:B----4-:R-:W-:Y:S05]  /*75c0*/  @!P0 NANOSLEEP.SYNCS 0x989680 ;  /* 0x009896800000895d */ /* 0x010fea0003900000 */
[----:B------:R-:W4:Y:S02]  /*75d0*/  @!P0 SYNCS.PHASECHK.TRANS64 P0, [R0+URZ], R2 ;  /* 0x00000002000085a7 */ /* 0x000f2400080010ff */
[----:B----4-:R-:W-:Y:S05]  /*75e0*/  @!P0 BRA `(.L_x_121) ;  /* 0xfffffffc00f08947 */ /* 0x010fea000383ffff */
[----:B------:R-:W-:Y:S05]  /*75f0*/  BRA `(.L_x_122) ;  /* 0xffffffc000c07947 */ /* 0x000fea000383ffff */
.L_x_68:
[----:B------:R-:W-:-:S07]  /*7600*/  MOV R0, UR5 ;  /* 0x0000000500007c02 */ /* 0x000fce0008000f00 */
.L_x_123:
[----:B-1----:R1:W2:Y:S02]  /*7610*/  SYNCS.PHASECHK.TRANS64.TRYWAIT P0, [R0+URZ], R3 ;  /* 0x00000003000075a7 */ /* 0x0022a400080011ff */
[----:B--2---:R-:W-:Y:S05]  /*7620*/  @!P0 NANOSLEEP.SYNCS 0x989680 ;  /* 0x009896800000895d */ /* 0x004fea0003900000 */
[----:B------:R-:W2:Y:S02]  /*7630*/  @!P0 SYNCS.PHASECHK.TRANS64 P0, [R0+URZ], R3 ;  /* 0x00000003000085a7 */ /* 0x000ea400080010ff */
[----:B--2---:R-:W-:Y:S05]  /*7640*/  @!P0 BRA `(.L_x_123) ;  /* 0xfffffffc00f08947 */ /* 0x004fea000383ffff */
[----:B------:R-:W-:Y:S05]  /*7650*/  BRA `(.L_x_124) ;  /* 0xffffffc000cc7947 */ /* 0x000fea000383ffff */
.L_x_69:
[----:B------:R-:W-:-:S07]  /*7660*/  MOV R0, UR5 ;  /* 0x0000000500007c02 */ /* 0x000fce0008000f00 */
.L_x_125:
[----:B-1----:R1:W2:Y:S02]  /*7670*/  SYNCS.PHASECHK.TRANS64.TRYWAIT P0, [R0+URZ], R3 ;  /* 0x00000003000075a7 */ /* 0x0022a400080011ff */
[----:B--2---:R-:W-:Y:S05]  /*7680*/  @!P0 NANOSLEEP.SYNCS 0x989680 ;  /* 0x009896800000895d */ /* 0x004fea0003900000 */
[----:B------:R-:W2:Y:S02]  /*7690*/  @!P0 SYNCS.PHASECHK.TRANS64 P0, [R0+URZ], R3 ;  /* 0x00000003000085a7 */ /* 0x000ea400080010ff */
[----:B--2---:R-:W-:Y:S05]  /*76a0*/  @!P0 BRA `(.L_x_125) ;  /* 0xfffffffc00f08947 */ /* 0x004fea000383ffff */
[----:B------:R-:W-:Y:S05]  /*76b0*/  BRA `(.L_x_126) ;  /* 0xffffffc000d87947 */ /* 0x000fea000383ffff */
.L_x_70:
[----:B-1----:R-:W-:-:S07]  /*76c0*/  MOV R0, UR4 ;  /* 0x0000000400007c02 */ /* 0x002fce0008000f00 */
.L_x_127:
[----:B-1----:R1:W2:Y:S02]  /*76d0*/  SYNCS.PHASECHK.TRANS64.TRYWAIT P0, [R0+URZ], R2 ;  /* 0x00000002000075a7 */ /* 0x0022a400080011ff */
[----:B--2---:R-:W-:Y:S05]  /*76e0*/  @!P0 NANOSLEEP.SYNCS 0x989680 ;  /* 0x009896800000895d */ /* 0x004fea0003900000 */
[----:B------:R-:W2:Y:S02]  /*76f0*/  @!P0 SYNCS.PHASECHK.TRANS64 P0, [R0+URZ], R2 ;  /* 0x00000002000085a7 */ /* 0x000ea400080010ff */
[----:B--2---:R-:W-:Y:S05]  /*7700*/  @!P0 BRA `(.L_x_127) ;  /* 0xfffffffc00f08947 */ /* 0x004fea000383ffff */
[----:B------:R-:W-:Y:S05]  /*7710*/  BRA `(.L_x_128) ;  /* 0xffffffc000e47947 */ /* 0x000fea000383ffff */
.L_x_75:
[----:B--2---:R2:W3:Y:S02]  /*7720*/  SYNCS.PHASECHK.TRANS64.TRYWAIT P0, [R7+URZ+0x60], R0 ;  /* 0x00006000070075a7 */ /* 0x0044e400080011ff */
[----:B---3--:R-:W-:Y:S05]  /*7730*/  @!P0 NANOSLEEP.SYNCS 0x989680 ;  /* 0x009896800000895d */ /* 0x008fea0003900000 */
[----:B------:R-:W3:Y:S02]  /*7740*/  @!P0 SYNCS.PHASECHK.TRANS64 P0, [R7+URZ+0x60], R0 ;  /* 0x00006000070085a7 */ /* 0x000ee400080010ff */
[----:B---3--:R-:W-:Y:S05]  /*7750*/  @!P0 BRA `(.L_x_75) ;  /* 0xfffffffc00f08947 */ /* 0x008fea000383ffff */
[----:B------:R-:W-:Y:S05]  /*7760*/  BRA `(.L_x_129) ;  /* 0xffffffc400f87947 */ /* 0x000fea000383ffff */
.L_x_78:
[----:B-1----:R-:W-:Y:S07]  /*7770*/  MOV R0, UR17 ;  /* 0x0000001100007c02 */ /* 0x002fee0008000f00 */
.L_x_130:
[----:B-1----:R1:W2:Y:S02]  /*7780*/  SYNCS.PHASECHK.TRANS64.TRYWAIT P2, [R0+URZ+0x58], R7 ;  /* 0x00005807000075a7 */ /* 0x0022a400080411ff */
[----:B--2---:R-:W-:Y:S05]  /*7790*/  @!P2 NANOSLEEP.SYNCS 0x989680 ;  /* 0x009896800000a95d */ /* 0x004fea0003900000 */
[----:B------:R-:W2:Y:S02]  /*77a0*/  @!P2 SYNCS.PHASECHK.TRANS64 P2, [R0+URZ+0x58], R7 ;  /* 0x000058070000a5a7 */ /* 0x000ea400080410ff */
[----:B--2---:R-:W-:Y:S05]  /*77b0*/  @!P2 BRA `(.L_x_130) ;  /* 0xfffffffc00f0a947 */ /* 0x004fea000383ffff */
[----:B------:R-:W-:Y:S05]  /*77c0*/  BRA `(.L_x_77) ;  /* 0xffffffcc00587947 */ /* 0x000fea000383ffff */
.L_x_81:
[----:B-1----:R-:W-:Y:S07]  /*77d0*/  MOV R0, UR17 ;  /* 0x0000001100007c02 */ /* 0x002fee0008000f00 */
.L_x_131:
[----:B-1----:R1:W2:Y:S02]  /*77e0*/  SYNCS.PHASECHK.TRANS64.TRYWAIT P0, [R0+URZ+0x48], R6 ;  /* 0x00004806000075a7 */ /* 0x0022a400080011ff */
[----:B--2---:R-:W-:Y:S05]  /*77f0*/  @!P0 NANOSLEEP.SYNCS 0x989680 ;  /* 0x009896800000895d */ /* 0x004fea0003900000 */
[----:B------:R-:W2:Y:S02]  /*7800*/  @!P0 SYNCS.PHASECHK.TRANS64 P0, [R0+URZ+0x48], R6 ;  /* 0x00004806000085a7 */ /* 0x000ea400080010ff */
[----:B--2---:R-:W-:Y:S05]  /*7810*/  @!P0 BRA `(.L_x_131) ;  /* 0xfffffffc00f08947 */ /* 0x004fea000383ffff */
[----:B------:R-:W-:Y:S05]  /*7820*/  BRA `(.L_x_132) ;  /* 0xffffffcc00a87947 */ /* 0x000fea000383ffff */
.L_x_84:
[----:B--2---:R2:W4:Y:S02]  /*7830*/  SYNCS.PHASECHK.TRANS64.TRYWAIT P0, [R3+URZ+0x60], R0 ;  /* 0x00006000030075a7 */ /* 0x00452400080011ff */
[----:B----4-:R-:W-:Y:S05]  /*7840*/  @!P0 NANOSLEEP.SYNCS 0x989680 ;  /* 0x009896800000895d */ /* 0x010fea0003900000 */
[----:B------:R-:W4:Y:S02]  /*7850*/  @!P0 SYNCS.PHASECHK.TRANS64 P0, [R3+URZ+0x60], R0 ;  /* 0x00006000030085a7 */ /* 0x000f2400080010ff */
[----:B----4-:R-:W-:Y:S05]  /*7860*/  @!P0 BRA `(.L_x_84) ;  /* 0xfffffffc00f08947 */ /* 0x010fea000383ffff */
[----:B------:R-:W-:Y:S05]  /*7870*/  BRA `(.L_x_133) ;  /* 0xffffffd000f87947 */ /* 0x000fea000383ffff */
.L_x_95:
[----:B-1----:R-:W-:Y:S04]  /*7880*/  MOV R0, UR44 ;  /* 0x0000002c00007c02 */ /* 0x002fe80008000f00 */
[----:B------:R1:W2:Y:S03]  /*7890*/  SYNCS.PHASECHK.TRANS64.TRYWAIT P1, [R0+URZ+0x40], R3 ;  /* 0x00004003000075a7 */ /* 0x0002a600080211ff */
[----:B--2---:R-:W-:Y:S05]  /*78a0*/  @!P1 NANOSLEEP.SYNCS 0x989680 ;  /* 0x009896800000995d */ /* 0x004fea0003900000 */
[----:B------:R-:W2:Y:S02]  /*78b0*/  @!P1 SYNCS.PHASECHK.TRANS64 P1, [R0+URZ+0x40], R3 ;  /* 0x00004003000095a7 */ /* 0x000ea400080210ff */
[----:B--2---:R-:W-:Y:S05]  /*78c0*/  @!P1 BRA `(.L_x_95) ;  /* 0xfffffffc00ec9947 */ /* 0x004fea000383ffff */
[----:B------:R-:W-:Y:S05]  /*78d0*/  BRA `(.L_x_94) ;  /* 0xffffffe000507947 */ /* 0x000fea000383ffff */
.L_x_97:
[----:B------:R1:W1:Y:S02]  /*78e0*/  SYNCS.PHASECHK.TRANS64.TRYWAIT P1, [R22+URZ+0x80], R4 ;  /* 0x00008004160075a7 */ /* 0x00026400080211ff */
[----:B-1----:R-:W-:Y:S05]  /*78f0*/  @!P1 NANOSLEEP.SYNCS 0x989680 ;  /* 0x009896800000995d */ /* 0x002fea0003900000 */
[----:B------:R-:W1:Y:S02]  /*7900*/  @!P1 SYNCS.PHASECHK.TRANS64 P1, [R22+URZ+0x80], R4 ;  /* 0x00008004160095a7 */ /* 0x000e6400080210ff */
[----:B-1----:R-:W-:Y:S05]  /*7910*/  @!P1 BRA `(.L_x_97) ;  /* 0xfffffffc00f09947 */ /* 0x002fea000383ffff */
[----:B------:R-:W-:Y:S05]  /*7920*/  BRA `(.L_x_96) ;  /* 0xffffffe000947947 */ /* 0x000fea000383ffff */
        .weak           $__internal_0_$__cuda_sm10x_tcgen05_guardrail_trap_col_being_dealloced_not_returned_by_alloc
        .type           $__internal_0_$__cuda_sm10x_tcgen05_guardrail_trap_col_being_dealloced_not_returned_by_alloc,@function
        .size           $__internal_0_$__cuda_sm10x_tcgen05_guardrail_trap_col_being_dealloced_not_returned_by_alloc,($__internal_1_$__cuda_sm10x_tcgen05_guardrail_trap_phase_invalid_during_alloc - $__internal_0_$__cuda_sm10x_tcgen05_guardrail_trap_col_being_dealloced_not_returned_by_alloc)
$__internal_0_$__cuda_sm10x_tcgen05_guardrail_trap_col_being_dealloced_not_returned_by_alloc:
[----:B------:R-:W-:Y:S05]  /*7930*/  BPT.TRAP 0x1 ;  /* 0x000000040000795c */ /* 0x000fea0000300000 */
[----:B------:R-:W-:-:S04]  /*7940*/  HFMA2 R3, -RZ, RZ, 0, 0 ;  /* 0x00000000ff037431 */ /* 0x000fc800000001ff */
[----:B------:R-:W-:Y:S05]  /*7950*/  RET.REL.NODEC R2 `(_ZN7cutlass13device_kernelINS_4gemm6kernel13GemmUniversalIN4cute5tupleIJiiiiEEENS1_10collective13CollectiveMmaINS1_35MainloopSm100TmaUmmaWarpSpecializedILi4ELi2ELi4ENS5_IJNS4_1CILi1EEENSA_ILi2EEESB_EEEEENS5_IJNSA_ILi128EEENSA_ILi64EEESF_EEEaNS5_IJlSB_lEEEaSI_NS4_8TiledMMAINS4_8MMA_AtomIJNS4_15SM100_MMA_S8_SSIaaiLi128ELi64ELNS4_4UMMA5MajorE0ELSN_0ELNSM_8SaturateE0EEEEEENS4_6LayoutINS5_IJSB_SB_SB_EEENS5_IJNSA_ILi0EEEST_ST_EEEEENS5_IJNS4_10UnderscoreESW_SW_EEEEENS4_23SM90_TMA_LOAD_MULTICASTENS4_14ComposedLayoutINS4_7SwizzleILi3ELi4ELi3EEENS4_18smem_ptr_flag_bitsILi8EEENSR_INS5_IJNSA_ILi8EEESF_EEENS5_IJSF_SB_EEEEEEEvNS4_8identityENS4_13SM90_TMA_LOADES19_vS1A_EENS_8epilogue10collective18CollectiveEpilogueINS1D_23Sm100TmaWarpSpecializedILi1ELi1ELi64ELb0ELb0EEEJSH_NS5_IJNSR_ISF_SB_EENSR_ISG_SB_EEEEEaSI_aSI_NS1D_6fusion15FusionCallbacksIS1H_NS1L_17LinearCombinationIaiaiLNS_15FloatRoundStyleE2EEESH_S1K_JEEENS4_5SM1004TMEM4LOAD26SM100_TMEM_LOAD_32dp32b64xES1B_NS10_INS11_ILi2ELi4ELi3EEES14_NSR_INS5_IJS15_SG_EEENS5_IJSG_SB_EEEEEEENS4_39AutoVectorizingCopyWithAssumedAlignmentILi128EEENS4_14SM90_TMA_STOREES1Z_S21_S21_EEEvvEEEEvNT_6ParamsE) ;  /* 0xffffff8402a87950 */ /* 0x000fea0003c3ffff */
        .weak           $__internal_1_$__cuda_sm10x_tcgen05_guardrail_trap_phase_invalid_during_alloc
        .type           $__internal_1_$__cuda_sm10x_tcgen05_guardrail_trap_phase_invalid_during_alloc,@function
        .size           $__internal_1_$__cuda_sm10x_tcgen05_guardrail_trap_phase_invalid_during_alloc,($__internal_2_$__cuda_sm10x_tcgen05_guardrail_trap_unallocated_columns_being_dealloced - $__internal_1_$__cuda_sm10x_tcgen05_guardrail_trap_phase_invalid_during_alloc)
$__internal_1_$__cuda_sm10x_tcgen05_guardrail_trap_phase_invalid_during_alloc:
[----:B------:R-:W-:Y:S05]  /*7960*/  BPT.TRAP 0x1 ;  /* 0x000000040000795c */ /* 0x000fea0000300000 */
[----:B------:R-:W-:-:S04]  /*7970*/  MOV R5, 0x0 ;  /* 0x0000000000057802 */ /* 0x000fc80000000f00 */
[----:B------:R-:W-:Y:S05]  /*7980*/  RET.REL.NODEC R4 `(_ZN7cutlass13device_kernelINS_4gemm6kernel13GemmUniversalIN4cute5tupleIJiiiiEEENS1_10collective13CollectiveMmaINS1_35MainloopSm100TmaUmmaWarpSpecializedILi4ELi2ELi4ENS5_IJNS4_1CILi1EEENSA_ILi2EEESB_EEEEENS5_IJNSA_ILi128EEENSA_ILi64EEESF_EEEaNS5_IJlSB_lEEEaSI_NS4_8TiledMMAINS4_8MMA_AtomIJNS4_15SM100_MMA_S8_SSIaaiLi128ELi64ELNS4_4UMMA5MajorE0ELSN_0ELNSM_8SaturateE0EEEEEENS4_6LayoutINS5_IJSB_SB_SB_EEENS5_IJNSA_ILi0EEEST_ST_EEEEENS5_IJNS4_10UnderscoreESW_SW_EEEEENS4_23SM90_TMA_LOAD_MULTICASTENS4_14ComposedLayoutINS4_7SwizzleILi3ELi4ELi3EEENS4_18smem_ptr_flag_bitsILi8EEENSR_INS5_IJNSA_ILi8EEESF_EEENS5_IJSF_SB_EEEEEEEvNS4_8identityENS4_13SM90_TMA_LOADES19_vS1A_EENS_8epilogue10collective18CollectiveEpilogueINS1D_23Sm100TmaWarpSpecializedILi1ELi1ELi64ELb0ELb0EEEJSH_NS5_IJNSR_ISF_SB_EENSR_ISG_SB_EEEEEaSI_aSI_NS1D_6fusion15FusionCallbacksIS1H_NS1L_17LinearCombinationIaiaiLNS_15FloatRoundStyleE2EEESH_S1K_JEEENS4_5SM1004TMEM4LOAD26SM100_TMEM_LOAD_32dp32b64xES1B_NS10_INS11_ILi2ELi4ELi3EEES14_NSR_INS5_IJS15_SG_EEENS5_IJSG_SB_EEEEEEENS4_39AutoVectorizingCopyWithAssumedAlignmentILi128EEENS4_14SM90_TMA_STOREES1Z_S21_S21_EEEvvEEEEvNT_6ParamsE) ;  /* 0xffffff84049c7950 */ /* 0x000fea0003c3ffff */
        .weak           $__internal_2_$__cuda_sm10x_tcgen05_guardrail_trap_unallocated_columns_being_dealloced
        .type           $__internal_2_$__cuda_sm10x_tcgen05_guardrail_trap_unallocated_columns_being_dealloced,@function
        .size           $__internal_2_$__cuda_sm10x_tcgen05_guardrail_trap_unallocated_columns_being_dealloced,(.L_x_135 - $__internal_2_$__cuda_sm10x_tcgen05_guardrail_trap_unallocated_columns_being_dealloced)
$__internal_2_$__cuda_sm10x_tcgen05_guardrail_trap_unallocated_columns_being_dealloced:
[----:B------:R-:W-:Y:S05]  /*7990*/  BPT.TRAP 0x1 ;  /* 0x000000040000795c */ /* 0x000fea0000300000 */
[----:B------:R-:W-:-:S04]  /*79a0*/  HFMA2 R3, -RZ, RZ, 0, 0 ;  /* 0x00000000ff037431 */ /* 0x000fc800000001ff */
[----:B------:R-:W-:Y:S05]  /*79b0*/  RET.REL.NODEC R2 `(_ZN7cutlass13device_kernelINS_4gemm6kernel13GemmUniversalIN4cute5tupleIJiiiiEEENS1_10collective13CollectiveMmaINS1_35MainloopSm100TmaUmmaWarpSpecializedILi4ELi2ELi4ENS5_IJNS4_1CILi1EEENSA_ILi2EEESB_EEEEENS5_IJNSA_ILi128EEENSA_ILi64EEESF_EEEaNS5_IJlSB_lEEEaSI_NS4_8TiledMMAINS4_8MMA_AtomIJNS4_15SM100_MMA_S8_SSIaaiLi128ELi64ELNS4_4UMMA5MajorE0ELSN_0ELNSM_8SaturateE0EEEEEENS4_6LayoutINS5_IJSB_SB_SB_EEENS5_IJNSA_ILi0EEEST_ST_EEEEENS5_IJNS4_10UnderscoreESW_SW_EEEEENS4_23SM90_TMA_LOAD_MULTICASTENS4_14ComposedLayoutINS4_7SwizzleILi3ELi4ELi3EEENS4_18smem_ptr_flag_bitsILi8EEENSR_INS5_IJNSA_ILi8EEESF_EEENS5_IJSF_SB_EEEEEEEvNS4_8identityENS4_13SM90_TMA_LOADES19_vS1A_EENS_8epilogue10collective18CollectiveEpilogueINS1D_23Sm100TmaWarpSpecializedILi1ELi1ELi64ELb0ELb0EEEJSH_NS5_IJNSR_ISF_SB_EENSR_ISG_SB_EEEEEaSI_aSI_NS1D_6fusion15FusionCallbacksIS1H_NS1L_17LinearCombinationIaiaiLNS_15FloatRoundStyleE2EEESH_S1K_JEEENS4_5SM1004TMEM4LOAD26SM100_TMEM_LOAD_32dp32b64xES1B_NS10_INS11_ILi2ELi4ELi3EEES14_NSR_INS5_IJS15_SG_EEENS5_IJSG_SB_EEEEEEENS4_39AutoVectorizingCopyWithAssumedAlignmentILi128EEENS4_14SM90_TMA_STOREES1Z_S21_S21_EEEvvEEEEvNT_6ParamsE) ;  /* 0xffffff8402907950 */ /* 0x000fea0003c3ffff */
.L_x_134:
[----:B------:R-:W-:-:S00]  /*79c0*/  BRA `(.L_x_134) ;  /* 0xfffffffc00fc7947 */ /* 0x000fc0000383ffff */
[----:B------:R-:W-:-:S00]  /*79d0*/  NOP ;  /* 0x0000000000007918 */ /* 0x000fc00000000000 */
        /* <DEDUP_REMOVED lines=10> */
.L_x_135:


//--------------------- .nv.global.init           --------------------------
	.section	.nv.global.init,"aw",@progbits
.nv.global.init:
	.type		$str$27,@object
	.size		$str$27,($str$28 - $str$27)
$str$27:
        /*0000*/ 	.byte	0x28, 0x61, 0x64, 0x64, 0x72, 0x65, 0x73, 0x73, 0x20, 0x26, 0x20, 0x6d, 0x61, 0x73, 0x6b, 0x29
        /*0010*/ 	.byte	0x20, 0x3d, 0x3d, 0x20, 0x30, 0x00
	.type		$str$28,@object
	.size		$str$28,($str$26 - $str$28)
$str$28:
        /*0016*/ 	.byte	0x2f, 0x74, 0x6d, 0x70, 0x2f, 0x63, 0x75, 0x74, 0x6c, 0x61, 0x73, 0x73, 0x5f, 0x73, 0x77, 0x65
        /*0026*/ 	.byte	0x65, 0x70, 0x5f, 0x73, 0x72, 0x63, 0x2f, 0x69, 0x6e, 0x63, 0x6c, 0x75, 0x64, 0x65, 0x2f, 0x63
        /*0036*/ 	.byte	0x75, 0x74, 0x65, 0x2f, 0x70, 0x6f, 0x69, 0x6e, 0x74, 0x65, 0x72, 0x5f, 0x66, 0x6c, 0x61, 0x67
        /*0046*/ 	.byte	0x67, 0x65, 0x64, 0x2e, 0x68, 0x70, 0x70, 0x00
	.type		$str$26,@object
	.size		$str$26,($str$25 - $str$26)
$str$26:
        /*004e*/ 	.byte	0x2f, 0x74, 0x6d, 0x70, 0x2f, 0x63, 0x75, 0x74, 0x6c, 0x61, 0x73, 0x73, 0x5f, 0x73, 0x77, 0x65
        /*005e*/ 	.byte	0x65, 0x70, 0x5f, 0x73, 0x72, 0x63, 0x2f, 0x69, 0x6e, 0x63, 0x6c, 0x75, 0x64, 0x65, 0x2f, 0x63
        /*006e*/ 	.byte	0x75, 0x74, 0x65, 0x2f, 0x61, 0x74, 0x6f, 0x6d, 0x2f, 0x63, 0x6f, 0x70, 0x79, 0x5f, 0x74, 0x72
        /*007e*/ 	.byte	0x61, 0x69, 0x74, 0x73, 0x5f, 0x73, 0x6d, 0x31, 0x30, 0x30, 0x2e, 0x68, 0x70, 0x70, 0x00
	.type		$str$25,@object
	.size		$str$25,(__unnamed_1 - $str$25)
$str$25:
        /*008d*/ 	.byte	0x28, 0x28, 0x75, 0x69, 0x6e, 0x74, 0x33, 0x32, 0x5f, 0x74, 0x28, 0x74, 0x68, 0x72, 0x65, 0x61
        /*009d*/ 	.byte	0x64, 0x49, 0x64, 0x78, 0x2e, 0x78, 0x29, 0x20, 0x2f, 0x20, 0x33, 0x32, 0x29, 0x20, 0x25, 0x20
        /*00ad*/ 	.byte	0x34, 0x29, 0x20, 0x3d, 0x3d, 0x20, 0x28, 0x28, 0x28, 0x74, 0x6d, 0x65, 0x6d, 0x5f, 0x61, 0x64
        /*00bd*/ 	.byte	0x64, 0x72, 0x20, 0x3e, 0x3e, 0x20, 0x31, 0x36, 0x29, 0x20, 0x2f, 0x20, 0x33, 0x32, 0x29, 0x20
        /*00cd*/ 	.byte	0x25, 0x20, 0x34, 0x29, 0x00
	.type		__unnamed_1,@object
	.size		__unnamed_1,(__unnamed_2 - __unnamed_1)
__unnamed_1:
        /*00d2*/ 	.byte	0x61, 0x75, 0x74, 0x6f, 0x20, 0x63, 0x75, 0x74, 0x65, 0x3a, 0x3a, 0x61, 0x73, 0x5f, 0x70, 0x6f
        /* <DEDUP_REMOVED lines=24> */
        /*0262*/ 	.byte	0x5d, 0x00
	.type		__unnamed_2,@object
	.size		__unnamed_2,(.L_2 - __unnamed_2)
__unnamed_2:
        /* <DEDUP_REMOVED lines=42> */
        /*0504*/ 	.byte	0x43, 0x3c, 0x30, 0x3e, 0x3e, 0x3e, 0x3e, 0x5d, 0x00
.L_2:


//--------------------- .nv.shared._ZN7cutlass13device_kernelINS_4gemm6kernel13GemmUniversalIN4cute5tupleIJiiiiEEENS1_10collective13CollectiveMmaINS1_35MainloopSm100TmaUmmaWarpSpecializedILi4ELi2ELi4ENS5_IJNS4_1CILi1EEENSA_ILi2EEESB_EEEEENS5_IJNSA_ILi128EEENSA_ILi64EEESF_EEEaNS5_IJlSB_lEEEaSI_NS4_8TiledMMAINS4_8MMA_AtomIJNS4_15SM100_MMA_S8_SSIaaiLi128ELi64ELNS4_4UMMA5MajorE0ELSN_0ELNSM_8SaturateE0EEEEEENS4_6LayoutINS5_IJSB_SB_SB_EEENS5_IJNSA_ILi0EEEST_ST_EEEEENS5_IJNS4_10UnderscoreESW_SW_EEEEENS4_23SM90_TMA_LOAD_MULTICASTENS4_14ComposedLayoutINS4_7SwizzleILi3ELi4ELi3EEENS4_18smem_ptr_flag_bitsILi8EEENSR_INS5_IJNSA_ILi8EEESF_EEENS5_IJSF_SB_EEEEEEEvNS4_8identityENS4_13SM90_TMA_LOADES19_vS1A_EENS_8epilogue10collective18CollectiveEpilogueINS1D_23Sm100TmaWarpSpecializedILi1ELi1ELi64ELb0ELb0EEEJSH_NS5_IJNSR_ISF_SB_EENSR_ISG_SB_EEEEEaSI_aSI_NS1D_6fusion15FusionCallbacksIS1H_NS1L_17LinearCombinationIaiaiLNS_15FloatRoundStyleE2EEESH_S1K_JEEENS4_5SM1004TMEM4LOAD26SM100_TMEM_LOAD_32dp32b64xES1B_NS10_INS11_ILi2ELi4ELi3EEES14_NSR_INS5_IJS15_SG_EEENS5_IJSG_SB_EEEEEEENS4_39AutoVectorizingCopyWithAssumedAlignmentILi128EEENS4_14SM90_TMA_STOREES1Z_S21_S21_EEEvvEEEEvNT_6ParamsE --------------------------
	.section	.nv.shared._ZN7cutlass13device_kernelINS_4gemm6kernel13GemmUniversalIN4cute5tupleIJiiiiEEENS1_10collective13CollectiveMmaINS1_35MainloopSm100TmaUmmaWarpSpecializedILi4ELi2ELi4ENS5_IJNS4_1CILi1EEENSA_ILi2EEESB_EEEEENS5_IJNSA_ILi128EEENSA_ILi64EEESF_EEEaNS5_IJlSB_lEEEaSI_NS4_8TiledMMAINS4_8MMA_AtomIJNS4_15SM100_MMA_S8_SSIaaiLi128ELi64ELNS4_4UMMA5MajorE0ELSN_0ELNSM_8SaturateE0EEEEEENS4_6LayoutINS5_IJSB_SB_SB_EEENS5_IJNSA_ILi0EEEST_ST_EEEEENS5_IJNS4_10UnderscoreESW_SW_EEEEENS4_23SM90_TMA_LOAD_MULTICASTENS4_14ComposedLayoutINS4_7SwizzleILi3ELi4ELi3EEENS4_18smem_ptr_flag_bitsILi8EEENSR_INS5_IJNSA_ILi8EEESF_EEENS5_IJSF_SB_EEEEEEEvNS4_8identityENS4_13SM90_TMA_LOADES19_vS1A_EENS_8epilogue10collective18CollectiveEpilogueINS1D_23Sm100TmaWarpSpecializedILi1ELi1ELi64ELb0ELb0EEEJSH_NS5_IJNSR_ISF_SB_EENSR_ISG_SB_EEEEEaSI_aSI_NS1D_6fusion15FusionCallbacksIS1H_NS1L_17LinearCombinationIaiaiLNS_15FloatRoundStyleE2EEESH_S1K_JEEENS4_5SM1004TMEM4LOAD26SM100_TMEM_LOAD_32dp32b64xES1B_NS10_INS11_ILi2ELi4ELi3EEES14_NSR_INS5_IJS15_SG_EEENS5_IJSG_SB_EEEEEEENS4_39AutoVectorizingCopyWithAssumedAlignmentILi128EEENS4_14SM90_TMA_STOREES1Z_S21_S21_EEEvvEEEEvNT_6ParamsE,"aw",@nobits
	.sectionflags	@""
	.align	16
	.zero		1024


//--------------------- .nv.shared.reserved.0     --------------------------
	.section	.nv.shared.reserved.0,"aw",@nobits
	.weak		__nv_reservedSMEM_offset_0_alias
	.size		__nv_reservedSMEM_offset_0_alias, 0, 64
	.other		__nv_reservedSMEM_offset_0_alias,@"STO_CUDA_RESERVED_SHARED STV_DEFAULT"
__nv_reservedSMEM_offset_0_alias:
	.zero		0
.nv.shared.reserved.0:
	.zero		64
	.weak		__nv_reservedSMEM_tcgen05_partition
	.type		__nv_reservedSMEM_tcgen05_partition,@object
	.size		__nv_reservedSMEM_tcgen05_partition,(.L_0 - __nv_reservedSMEM_tcgen05_partition)
__nv_reservedSMEM_tcgen05_partition:
	.zero		32
.L_0:


//--------------------- .nv.global                --------------------------
	.section	.nv.global,"aw",@nobits
.nv.global:
	.type		_ZN40_INTERNAL_e490b178_4_k_cu_0725574d_104904cute1_E,@object
	.size		_ZN40_INTERNAL_e490b178_4_k_cu_0725574d_104904cute1_E,(_ZN40_INTERNAL_e490b178_4_k_cu_0725574d_104904cuda3std3__45__cpo6cbeginE - _ZN40_INTERNAL_e490b178_4_k_cu_0725574d_104904cute1_E)
_ZN40_INTERNAL_e490b178_4_k_cu_0725574d_104904cute1_E:
	.zero		1
	.type		_ZN40_INTERNAL_e490b178_4_k_cu_0725574d_104904cuda3std3__45__cpo6cbeginE,@object
	.size		_ZN40_INTERNAL_e490b178_4_k_cu_0725574d_104904cuda3std3__45__cpo6cbeginE,(_ZN40_INTERNAL_e490b178_4_k_cu_0725574d_104904cuda3std3__48in_placeE - _ZN40_INTERNAL_e490b178_4_k_cu_0725574d_104904cuda3std3__45__cpo6cbeginE)
_ZN40_INTERNAL_e490b178_4_k_cu_0725574d_104904cuda3std3__45__cpo6cbeginE:
	.zero		1
	.type		_ZN40_INTERNAL_e490b178_4_k_cu_0725574d_104904cuda3std3__48in_placeE,@object
	.size		_ZN40_INTERNAL_e490b178_4_k_cu_0725574d_104904cuda3std3__48in_placeE,(_ZN40_INTERNAL_e490b178_4_k_cu_0725574d_104904cuda3std6ranges3__45__cpo9iter_moveE - _ZN40_INTERNAL_e490b178_4_k_cu_0725574d_104904cuda3std3__48in_placeE)
_ZN40_INTERNAL_e490b178_4_k_cu_0725574d_104904cuda3std3__48in_placeE:
	.zero		1
	.type		_ZN40_INTERNAL_e490b178_4_k_cu_0725574d_104904cuda3std6ranges3__45__cpo9iter_moveE,@object
	.size		_ZN40_INTERNAL_e490b178_4_k_cu_0725574d_104904cuda3std6ranges3__45__cpo9iter_moveE,(_ZN40_INTERNAL_e490b178_4_k_cu_0725574d_104904cuda3std3__45__cpo5beginE - _ZN40_INTERNAL_e490b178_4_k_cu_0725574d_104904cuda3std6ranges3__45__cpo9iter_moveE)
_ZN40_INTERNAL_e490b178_4_k_cu_0725574d_104904cuda3std6ranges3__45__cpo9iter_moveE:
	.zero		1
	.type		_ZN40_INTERNAL_e490b178_4_k_cu_0725574d_104904cuda3std3__45__cpo5beginE,@object
	.size		_ZN40_INTERNAL_e490b178_4_k_cu_0725574d_104904cuda3std3__45__cpo5beginE,(_ZN40_INTERNAL_e490b178_4_k_cu_0725574d_104904cuda3std3__442_GLOBAL__N__e490b178_4_k_cu_0725574d_104906ignoreE - _ZN40_INTERNAL_e490b178_4_k_cu_0725574d_104904cuda3std3__45__cpo5beginE)
_ZN40_INTERNAL_e490b178_4_k_cu_0725574d_104904cuda3std3__45__cpo5beginE:
	.zero		1
	.type		_ZN40_INTERNAL_e490b178_4_k_cu_0725574d_104904cuda3std3__442_GLOBAL__N__e490b178_4_k_cu_0725574d_104906ignoreE,@object
	.size		_ZN40_INTERNAL_e490b178_4_k_cu_0725574d_104904cuda3std3__442_GLOBAL__N__e490b178_4_k_cu_0725574d_104906ignoreE,(_ZN40_INTERNAL_e490b178_4_k_cu_0725574d_104904cute7productE - _ZN40_INTERNAL_e490b178_4_k_cu_0725574d_104904cuda3std3__442_GLOBAL__N__e490b178_4_k_cu_0725574d_104906ignoreE)
_ZN40_INTERNAL_e490b178_4_k_cu_0725574d_104904cuda3std3__442_GLOBAL__N__e490b178_4_k_cu_0725574d_104906ignoreE:
	.zero		1
	.type		_ZN40_INTERNAL_e490b178_4_k_cu_0725574d_104904cute7productE,@object
	.size		_ZN40_INTERNAL_e490b178_4_k_cu_0725574d_104904cute7productE,(_ZN40_INTERNAL_e490b178_4_k_cu_0725574d_104904cuda3std3__45__cpo3endE - _ZN40_INTERNAL_e490b178_4_k_cu_0725574d_104904cute7productE)
_ZN40_INTERNAL_e490b178_4_k_cu_0725574d_104904cute7productE:
	.zero		1
	.type		_ZN40_INTERNAL_e490b178_4_k_cu_0725574d_104904cuda3std3__45__cpo3endE,@object
	.size		_ZN40_INTERNAL_e490b178_4_k_cu_0725574d_104904cuda3std3__45__cpo3endE,(_ZN40_INTERNAL_e490b178_4_k_cu_0725574d_104904cuda3std3__419piecewise_constructE - _ZN40_INTERNAL_e490b178_4_k_cu_0725574d_104904cuda3std3__45__cpo3endE)
_ZN40_INTERNAL_e490b178_4_k_cu_0725574d_104904cuda3std3__45__cpo3endE:
	.zero		1
	.type		_ZN40_INTERNAL_e490b178_4_k_cu_0725574d_104904cuda3std3__419piecewise_constructE,@object
	.size		_ZN40_INTERNAL_e490b178_4_k_cu_0725574d_104904cuda3std3__419piecewise_constructE,(_ZN40_INTERNAL_e490b178_4_k_cu_0725574d_104904cuda3std3__45__cpo4cendE - _ZN40_INTERNAL_e490b178_4_k_cu_0725574d_104904cuda3std3__419piecewise_constructE)
_ZN40_INTERNAL_e490b178_4_k_cu_0725574d_104904cuda3std3__419piecewise_constructE:
	.zero		1
	.type		_ZN40_INTERNAL_e490b178_4_k_cu_0725574d_104904cuda3std3__45__cpo4cendE,@object
	.size		_ZN40_INTERNAL_e490b178_4_k_cu_0725574d_104904cuda3std3__45__cpo4cendE,(_ZN40_INTERNAL_e490b178_4_k_cu_0725574d_104904cuda3std6ranges3__45__cpo4swapE - _ZN40_INTERNAL_e490b178_4_k_cu_0725574d_104904cuda3std3__45__cpo4cendE)
_ZN40_INTERNAL_e490b178_4_k_cu_0725574d_104904cuda3std3__45__cpo4cendE:
	.zero		1
	.type		_ZN40_INTERNAL_e490b178_4_k_cu_0725574d_104904cuda3std6ranges3__45__cpo4swapE,@object
	.size		_ZN40_INTERNAL_e490b178_4_k_cu_0725574d_104904cuda3std6ranges3__45__cpo4swapE,(.L_10 - _ZN40_INTERNAL_e490b178_4_k_cu_0725574d_104904cuda3std6ranges3__45__cpo4swapE)
_ZN40_INTERNAL_e490b178_4_k_cu_0725574d_104904cuda3std6ranges3__45__cpo4swapE:
	.zero		1
.L_10:


//--------------------- .nv.constant0._ZN7cutlass13device_kernelINS_4gemm6kernel13GemmUniversalIN4cute5tupleIJiiiiEEENS1_10collective13CollectiveMmaINS1_35MainloopSm100TmaUmmaWarpSpecializedILi4ELi2ELi4ENS5_IJNS4_1CILi1EEENSA_ILi2EEESB_EEEEENS5_IJNSA_ILi128EEENSA_ILi64EEESF_EEEaNS5_IJlSB_lEEEaSI_NS4_8TiledMMAINS4_8MMA_AtomIJNS4_15SM100_MMA_S8_SSIaaiLi128ELi64ELNS4_4UMMA5MajorE0ELSN_0ELNSM_8SaturateE0EEEEEENS4_6LayoutINS5_IJSB_SB_SB_EEENS5_IJNSA_ILi0EEEST_ST_EEEEENS5_IJNS4_10UnderscoreESW_SW_EEEEENS4_23SM90_TMA_LOAD_MULTICASTENS4_14ComposedLayoutINS4_7SwizzleILi3ELi4ELi3EEENS4_18smem_ptr_flag_bitsILi8EEENSR_INS5_IJNSA_ILi8EEESF_EEENS5_IJSF_SB_EEEEEEEvNS4_8identityENS4_13SM90_TMA_LOADES19_vS1A_EENS_8epilogue10collective18CollectiveEpilogueINS1D_23Sm100TmaWarpSpecializedILi1ELi1ELi64ELb0ELb0EEEJSH_NS5_IJNSR_ISF_SB_EENSR_ISG_SB_EEEEEaSI_aSI_NS1D_6fusion15FusionCallbacksIS1H_NS1L_17LinearCombinationIaiaiLNS_15FloatRoundStyleE2EEESH_S1K_JEEENS4_5SM1004TMEM4LOAD26SM100_TMEM_LOAD_32dp32b64xES1B_NS10_INS11_ILi2ELi4ELi3EEES14_NSR_INS5_IJS15_SG_EEENS5_IJSG_SB_EEEEEEENS4_39AutoVectorizingCopyWithAssumedAlignmentILi128EEENS4_14SM90_TMA_STOREES1Z_S21_S21_EEEvvEEEEvNT_6ParamsE --------------------------
	.section	.nv.constant0._ZN7cutlass13device_kernelINS_4gemm6kernel13GemmUniversalIN4cute5tupleIJiiiiEEENS1_10collective13CollectiveMmaINS1_35MainloopSm100TmaUmmaWarpSpecializedILi4ELi2ELi4ENS5_IJNS4_1CILi1EEENSA_ILi2EEESB_EEEEENS5_IJNSA_ILi128EEENSA_ILi64EEESF_EEEaNS5_IJlSB_lEEEaSI_NS4_8TiledMMAINS4_8MMA_AtomIJNS4_15SM100_MMA_S8_SSIaaiLi128ELi64ELNS4_4UMMA5MajorE0ELSN_0ELNSM_8SaturateE0EEEEEENS4_6LayoutINS5_IJSB_SB_SB_EEENS5_IJNSA_ILi0EEEST_ST_EEEEENS5_IJNS4_10UnderscoreESW_SW_EEEEENS4_23SM90_TMA_LOAD_MULTICASTENS4_14ComposedLayoutINS4_7SwizzleILi3ELi4ELi3EEENS4_18smem_ptr_flag_bitsILi8EEENSR_INS5_IJNSA_ILi8EEESF_EEENS5_IJSF_SB_EEEEEEEvNS4_8identityENS4_13SM90_TMA_LOADES19_vS1A_EENS_8epilogue10collective18CollectiveEpilogueINS1D_23Sm100TmaWarpSpecializedILi1ELi1ELi64ELb0ELb0EEEJSH_NS5_IJNSR_ISF_SB_EENSR_ISG_SB_EEEEEaSI_aSI_NS1D_6fusion15FusionCallbacksIS1H_NS1L_17LinearCombinationIaiaiLNS_15FloatRoundStyleE2EEESH_S1K_JEEENS4_5SM1004TMEM4LOAD26SM100_TMEM_LOAD_32dp32b64xES1B_NS10_INS11_ILi2ELi4ELi3EEES14_NSR_INS5_IJS15_SG_EEENS5_IJSG_SB_EEEEEEENS4_39AutoVectorizingCopyWithAssumedAlignmentILi128EEENS4_14SM90_TMA_STOREES1Z_S21_S21_EEEvvEEEEvNT_6ParamsE,"a",@progbits
	.sectionflags	@""
	.align	4
.nv.constant0._ZN7cutlass13device_kernelINS_4gemm6kernel13GemmUniversalIN4cute5tupleIJiiiiEEENS1_10collective13CollectiveMmaINS1_35MainloopSm100TmaUmmaWarpSpecializedILi4ELi2ELi4ENS5_IJNS4_1CILi1EEENSA_ILi2EEESB_EEEEENS5_IJNSA_ILi128EEENSA_ILi64EEESF_EEEaNS5_IJlSB_lEEEaSI_NS4_8TiledMMAINS4_8MMA_AtomIJNS4_15SM100_MMA_S8_SSIaaiLi128ELi64ELNS4_4UMMA5MajorE0ELSN_0ELNSM_8SaturateE0EEEEEENS4_6LayoutINS5_IJSB_SB_SB_EEENS5_IJNSA_ILi0EEEST_ST_EEEEENS5_IJNS4_10UnderscoreESW_SW_EEEEENS4_23SM90_TMA_LOAD_MULTICASTENS4_14ComposedLayoutINS4_7SwizzleILi3ELi4ELi3EEENS4_18smem_ptr_flag_bitsILi8EEENSR_INS5_IJNSA_ILi8EEESF_EEENS5_IJSF_SB_EEEEEEEvNS4_8identityENS4_13SM90_TMA_LOADES19_vS1A_EENS_8epilogue10collective18CollectiveEpilogueINS1D_23Sm100TmaWarpSpecializedILi1ELi1ELi64ELb0ELb0EEEJSH_NS5_IJNSR_ISF_SB_EENSR_ISG_SB_EEEEEaSI_aSI_NS1D_6fusion15FusionCallbacksIS1H_NS1L_17LinearCombinationIaiaiLNS_15FloatRoundStyleE2EEESH_S1K_JEEENS4_5SM1004TMEM4LOAD26SM100_TMEM_LOAD_32dp32b64xES1B_NS10_INS11_ILi2ELi4ELi3EEES14_NSR_INS5_IJS15_SG_EEENS5_IJSG_SB_EEEEEEENS4_39AutoVectorizingCopyWithAssumedAlignmentILi128EEENS4_14SM90_TMA_STOREES1Z_S21_S21_EEEvvEEEEvNT_6ParamsE:
	.zero		2944


//--------------------- SYMBOLS --------------------------

	.type		.nv.reservedSmem.offset0,@object
	.size		.nv.reservedSmem.offset0,0x4
	.type		.nv.reservedSmem.cap,@object
	.size		.nv.reservedSmem.cap,0x4
	.type		__assertfail,@function
